//
// Generated by NVIDIA NVVM Compiler
//
// Compiler Build ID: CL-36424714
// Cuda compilation tools, release 13.0, V13.0.88
// Based on NVVM 20.0.0
//

.version 9.0
.target sm_100
.address_size 64

	// .globl	_ZN3cub18CUB_300001_SM_10006detail11EmptyKernelIvEEvv
// _ZZN6kernel22standard_decode_kernelEPKfS1_S1_PfPKiiiiifE12temp_storage has been demoted
// _ZZN6kernel22standard_decode_kernelEPKfS1_S1_PfPKiiiiifE12shared_score has been demoted
.global .align 1 .b8 _ZN34_INTERNAL_0cf6f24f_4_k_cu_2b94effd4cuda3std3__45__cpo5beginE[1];
.global .align 1 .b8 _ZN34_INTERNAL_0cf6f24f_4_k_cu_2b94effd4cuda3std3__45__cpo3endE[1];
.global .align 1 .b8 _ZN34_INTERNAL_0cf6f24f_4_k_cu_2b94effd4cuda3std3__45__cpo6cbeginE[1];
.global .align 1 .b8 _ZN34_INTERNAL_0cf6f24f_4_k_cu_2b94effd4cuda3std3__45__cpo4cendE[1];
.global .align 1 .b8 _ZN34_INTERNAL_0cf6f24f_4_k_cu_2b94effd4cuda3std3__45__cpo6rbeginE[1];
.global .align 1 .b8 _ZN34_INTERNAL_0cf6f24f_4_k_cu_2b94effd4cuda3std3__45__cpo4rendE[1];
.global .align 1 .b8 _ZN34_INTERNAL_0cf6f24f_4_k_cu_2b94effd4cuda3std3__45__cpo7crbeginE[1];
.global .align 1 .b8 _ZN34_INTERNAL_0cf6f24f_4_k_cu_2b94effd4cuda3std3__45__cpo5crendE[1];
.global .align 1 .b8 _ZN34_INTERNAL_0cf6f24f_4_k_cu_2b94effd4cuda3std3__436_GLOBAL__N__0cf6f24f_4_k_cu_2b94effd6ignoreE[1];
.global .align 1 .b8 _ZN34_INTERNAL_0cf6f24f_4_k_cu_2b94effd4cuda3std3__419piecewise_constructE[1];
.global .align 1 .b8 _ZN34_INTERNAL_0cf6f24f_4_k_cu_2b94effd4cuda3std3__48in_placeE[1];
.global .align 1 .b8 _ZN34_INTERNAL_0cf6f24f_4_k_cu_2b94effd4cuda3std3__420unreachable_sentinelE[1];
.global .align 1 .b8 _ZN34_INTERNAL_0cf6f24f_4_k_cu_2b94effd4cuda3std3__47nulloptE[1];
.global .align 1 .b8 _ZN34_INTERNAL_0cf6f24f_4_k_cu_2b94effd4cuda3std3__48unexpectE[1];
.global .align 1 .b8 _ZN34_INTERNAL_0cf6f24f_4_k_cu_2b94effd4cuda3std6ranges3__45__cpo4swapE[1];
.global .align 1 .b8 _ZN34_INTERNAL_0cf6f24f_4_k_cu_2b94effd4cuda3std6ranges3__45__cpo9iter_moveE[1];
.global .align 1 .b8 _ZN34_INTERNAL_0cf6f24f_4_k_cu_2b94effd4cuda3std6ranges3__45__cpo5beginE[1];
.global .align 1 .b8 _ZN34_INTERNAL_0cf6f24f_4_k_cu_2b94effd4cuda3std6ranges3__45__cpo3endE[1];
.global .align 1 .b8 _ZN34_INTERNAL_0cf6f24f_4_k_cu_2b94effd4cuda3std6ranges3__45__cpo6cbeginE[1];
.global .align 1 .b8 _ZN34_INTERNAL_0cf6f24f_4_k_cu_2b94effd4cuda3std6ranges3__45__cpo4cendE[1];
.global .align 1 .b8 _ZN34_INTERNAL_0cf6f24f_4_k_cu_2b94effd4cuda3std6ranges3__45__cpo7advanceE[1];
.global .align 1 .b8 _ZN34_INTERNAL_0cf6f24f_4_k_cu_2b94effd4cuda3std6ranges3__45__cpo9iter_swapE[1];
.global .align 1 .b8 _ZN34_INTERNAL_0cf6f24f_4_k_cu_2b94effd4cuda3std6ranges3__45__cpo4nextE[1];
.global .align 1 .b8 _ZN34_INTERNAL_0cf6f24f_4_k_cu_2b94effd4cuda3std6ranges3__45__cpo4prevE[1];
.global .align 1 .b8 _ZN34_INTERNAL_0cf6f24f_4_k_cu_2b94effd4cuda3std6ranges3__45__cpo4dataE[1];
.global .align 1 .b8 _ZN34_INTERNAL_0cf6f24f_4_k_cu_2b94effd4cuda3std6ranges3__45__cpo5cdataE[1];
.global .align 1 .b8 _ZN34_INTERNAL_0cf6f24f_4_k_cu_2b94effd4cuda3std6ranges3__45__cpo4sizeE[1];
.global .align 1 .b8 _ZN34_INTERNAL_0cf6f24f_4_k_cu_2b94effd4cuda3std6ranges3__45__cpo5ssizeE[1];
.global .align 1 .b8 _ZN34_INTERNAL_0cf6f24f_4_k_cu_2b94effd4cuda3std6ranges3__45__cpo8distanceE[1];
.global .align 1 .b8 _ZN34_INTERNAL_0cf6f24f_4_k_cu_2b94effd6thrust24THRUST_300001_SM_1000_NS6system6detail10sequential3seqE[1];
.global .align 1 .b8 _ZN34_INTERNAL_0cf6f24f_4_k_cu_2b94effd6thrust24THRUST_300001_SM_1000_NS12placeholders2_1E[1];
.global .align 1 .b8 _ZN34_INTERNAL_0cf6f24f_4_k_cu_2b94effd6thrust24THRUST_300001_SM_1000_NS12placeholders2_2E[1];
.global .align 1 .b8 _ZN34_INTERNAL_0cf6f24f_4_k_cu_2b94effd6thrust24THRUST_300001_SM_1000_NS12placeholders2_3E[1];
.global .align 1 .b8 _ZN34_INTERNAL_0cf6f24f_4_k_cu_2b94effd6thrust24THRUST_300001_SM_1000_NS12placeholders2_4E[1];
.global .align 1 .b8 _ZN34_INTERNAL_0cf6f24f_4_k_cu_2b94effd6thrust24THRUST_300001_SM_1000_NS12placeholders2_5E[1];
.global .align 1 .b8 _ZN34_INTERNAL_0cf6f24f_4_k_cu_2b94effd6thrust24THRUST_300001_SM_1000_NS12placeholders2_6E[1];
.global .align 1 .b8 _ZN34_INTERNAL_0cf6f24f_4_k_cu_2b94effd6thrust24THRUST_300001_SM_1000_NS12placeholders2_7E[1];
.global .align 1 .b8 _ZN34_INTERNAL_0cf6f24f_4_k_cu_2b94effd6thrust24THRUST_300001_SM_1000_NS12placeholders2_8E[1];
.global .align 1 .b8 _ZN34_INTERNAL_0cf6f24f_4_k_cu_2b94effd6thrust24THRUST_300001_SM_1000_NS12placeholders2_9E[1];
.global .align 1 .b8 _ZN34_INTERNAL_0cf6f24f_4_k_cu_2b94effd6thrust24THRUST_300001_SM_1000_NS12placeholders3_10E[1];
.extern .shared .align 16 .b8 _ZN6kernel4smemE[];

.visible .entry _ZN3cub18CUB_300001_SM_10006detail11EmptyKernelIvEEvv()
{


	ret;

}
	// .globl	_ZN6kernel25flash_attn_prefill_kernelEPKfS1_S1_Pfiiiiiiif
.visible .entry _ZN6kernel25flash_attn_prefill_kernelEPKfS1_S1_Pfiiiiiiif(
	.param .u64 .ptr .align 1 _ZN6kernel25flash_attn_prefill_kernelEPKfS1_S1_Pfiiiiiiif_param_0,
	.param .u64 .ptr .align 1 _ZN6kernel25flash_attn_prefill_kernelEPKfS1_S1_Pfiiiiiiif_param_1,
	.param .u64 .ptr .align 1 _ZN6kernel25flash_attn_prefill_kernelEPKfS1_S1_Pfiiiiiiif_param_2,
	.param .u64 .ptr .align 1 _ZN6kernel25flash_attn_prefill_kernelEPKfS1_S1_Pfiiiiiiif_param_3,
	.param .u32 _ZN6kernel25flash_attn_prefill_kernelEPKfS1_S1_Pfiiiiiiif_param_4,
	.param .u32 _ZN6kernel25flash_attn_prefill_kernelEPKfS1_S1_Pfiiiiiiif_param_5,
	.param .u32 _ZN6kernel25flash_attn_prefill_kernelEPKfS1_S1_Pfiiiiiiif_param_6,
	.param .u32 _ZN6kernel25flash_attn_prefill_kernelEPKfS1_S1_Pfiiiiiiif_param_7,
	.param .u32 _ZN6kernel25flash_attn_prefill_kernelEPKfS1_S1_Pfiiiiiiif_param_8,
	.param .u32 _ZN6kernel25flash_attn_prefill_kernelEPKfS1_S1_Pfiiiiiiif_param_9,
	.param .u32 _ZN6kernel25flash_attn_prefill_kernelEPKfS1_S1_Pfiiiiiiif_param_10,
	.param .f32 _ZN6kernel25flash_attn_prefill_kernelEPKfS1_S1_Pfiiiiiiif_param_11
)
{
	.local .align 16 .b8 	__local_depot1[768];
	.reg .b64 	%SP;
	.reg .b64 	%SPL;
	.reg .pred 	%p<76>;
	.reg .b32 	%r<340>;
	.reg .b32 	%f<489>;
	.reg .b64 	%rd<84>;

	mov.u64 	%SPL, __local_depot1;
	ld.param.u64 	%rd17, [_ZN6kernel25flash_attn_prefill_kernelEPKfS1_S1_Pfiiiiiiif_param_0];
	ld.param.u64 	%rd18, [_ZN6kernel25flash_attn_prefill_kernelEPKfS1_S1_Pfiiiiiiif_param_3];
	ld.param.u32 	%r114, [_ZN6kernel25flash_attn_prefill_kernelEPKfS1_S1_Pfiiiiiiif_param_4];
	ld.param.u32 	%r115, [_ZN6kernel25flash_attn_prefill_kernelEPKfS1_S1_Pfiiiiiiif_param_5];
	ld.param.u32 	%r116, [_ZN6kernel25flash_attn_prefill_kernelEPKfS1_S1_Pfiiiiiiif_param_6];
	ld.param.u32 	%r117, [_ZN6kernel25flash_attn_prefill_kernelEPKfS1_S1_Pfiiiiiiif_param_7];
	ld.param.u32 	%r118, [_ZN6kernel25flash_attn_prefill_kernelEPKfS1_S1_Pfiiiiiiif_param_8];
	ld.param.f32 	%f17, [_ZN6kernel25flash_attn_prefill_kernelEPKfS1_S1_Pfiiiiiiif_param_11];
	cvta.to.global.u64 	%rd1, %rd17;
	cvta.to.global.u64 	%rd2, %rd18;
	add.u64 	%rd3, %SPL, 0;
	add.u64 	%rd4, %SPL, 256;
	add.u64 	%rd5, %SPL, 512;
	setp.gt.s32 	%p1, %r117, 64;
	mov.u32 	%r120, %ntid.x;
	setp.ne.s32 	%p2, %r120, 128;
	or.pred  	%p3, %p2, %p1;
	@%p3 bra 	$L__BB1_102;
	mov.u32 	%r1, %ctaid.y;
	mov.u32 	%r121, %ctaid.z;
	shl.b32 	%r2, %r121, 6;
	sub.s32 	%r3, %r118, %r2;
	min.s32 	%r4, %r3, 64;
	setp.lt.s32 	%p4, %r3, 1;
	@%p4 bra 	$L__BB1_102;
	mov.u32 	%r5, %tid.x;
	setp.lt.s32 	%p5, %r117, 1;
	@%p5 bra 	$L__BB1_15;
	add.s32 	%r123, %r117, -1;
	and.b32  	%r6, %r117, 15;
	setp.lt.u32 	%p6, %r123, 15;
	mov.b32 	%r303, 0;
	@%p6 bra 	$L__BB1_6;
	and.b32  	%r303, %r117, 2147483632;
	mov.b32 	%r308, 0;
$L__BB1_5:
	.pragma "nounroll";
	mul.wide.u32 	%rd22, %r308, 4;
	add.s64 	%rd23, %rd3, %rd22;
	mov.f32 	%f18, 0f00000000;
	st.local.v4.f32 	[%rd23], {%f18, %f18, %f18, %f18};
	st.local.v4.f32 	[%rd23+16], {%f18, %f18, %f18, %f18};
	st.local.v4.f32 	[%rd23+32], {%f18, %f18, %f18, %f18};
	st.local.v4.f32 	[%rd23+48], {%f18, %f18, %f18, %f18};
	add.s32 	%r308, %r308, 16;
	setp.eq.s32 	%p7, %r308, %r303;
	@%p7 bra 	$L__BB1_6;
	bra.uni 	$L__BB1_5;
$L__BB1_6:
	setp.eq.s32 	%p8, %r6, 0;
	@%p8 bra 	$L__BB1_15;
	and.b32  	%r9, %r117, 7;
	setp.lt.u32 	%p9, %r6, 8;
	@%p9 bra 	$L__BB1_9;
	mul.wide.u32 	%rd24, %r303, 4;
	add.s64 	%rd25, %rd3, %rd24;
	mov.b32 	%r125, 0;
	st.local.u32 	[%rd25], %r125;
	st.local.u32 	[%rd25+4], %r125;
	st.local.u32 	[%rd25+8], %r125;
	st.local.u32 	[%rd25+12], %r125;
	st.local.u32 	[%rd25+16], %r125;
	st.local.u32 	[%rd25+20], %r125;
	st.local.u32 	[%rd25+24], %r125;
	st.local.u32 	[%rd25+28], %r125;
	add.s32 	%r303, %r303, 8;
$L__BB1_9:
	setp.eq.s32 	%p10, %r9, 0;
	@%p10 bra 	$L__BB1_15;
	and.b32  	%r12, %r117, 3;
	setp.lt.u32 	%p11, %r9, 4;
	@%p11 bra 	$L__BB1_12;
	mul.wide.u32 	%rd26, %r303, 4;
	add.s64 	%rd27, %rd3, %rd26;
	mov.b32 	%r126, 0;
	st.local.u32 	[%rd27], %r126;
	st.local.u32 	[%rd27+4], %r126;
	st.local.u32 	[%rd27+8], %r126;
	st.local.u32 	[%rd27+12], %r126;
	add.s32 	%r303, %r303, 4;
$L__BB1_12:
	setp.eq.s32 	%p12, %r12, 0;
	@%p12 bra 	$L__BB1_15;
	mov.b32 	%r307, 0;
$L__BB1_14:
	.pragma "nounroll";
	mul.wide.u32 	%rd28, %r303, 4;
	add.s64 	%rd29, %rd3, %rd28;
	mov.b32 	%r128, 0;
	st.local.u32 	[%rd29], %r128;
	add.s32 	%r303, %r303, 1;
	add.s32 	%r307, %r307, 1;
	setp.ne.s32 	%p13, %r307, %r12;
	@%p13 bra 	$L__BB1_14;
$L__BB1_15:
	max.s32 	%r19, %r4, 1;
	and.b32  	%r20, %r19, 15;
	setp.lt.u32 	%p14, %r3, 16;
	mov.b32 	%r309, 0;
	@%p14 bra 	$L__BB1_18;
	and.b32  	%r309, %r19, 112;
	mov.b32 	%r317, 0;
$L__BB1_17:
	.pragma "nounroll";
	mul.wide.u32 	%rd30, %r317, 4;
	add.s64 	%rd31, %rd4, %rd30;
	add.s64 	%rd32, %rd5, %rd30;
	mov.f32 	%f19, 0fFF800000;
	st.local.v4.f32 	[%rd31], {%f19, %f19, %f19, %f19};
	mov.f32 	%f20, 0f00000000;
	st.local.v4.f32 	[%rd32], {%f20, %f20, %f20, %f20};
	st.local.v4.f32 	[%rd31+16], {%f19, %f19, %f19, %f19};
	st.local.v4.f32 	[%rd32+16], {%f20, %f20, %f20, %f20};
	st.local.v4.f32 	[%rd31+32], {%f19, %f19, %f19, %f19};
	st.local.v4.f32 	[%rd32+32], {%f20, %f20, %f20, %f20};
	st.local.v4.f32 	[%rd31+48], {%f19, %f19, %f19, %f19};
	st.local.v4.f32 	[%rd32+48], {%f20, %f20, %f20, %f20};
	add.s32 	%r317, %r317, 16;
	setp.eq.s32 	%p15, %r317, %r309;
	@%p15 bra 	$L__BB1_18;
	bra.uni 	$L__BB1_17;
$L__BB1_18:
	setp.eq.s32 	%p16, %r20, 0;
	@%p16 bra 	$L__BB1_27;
	and.b32  	%r25, %r19, 7;
	setp.lt.u32 	%p17, %r20, 8;
	@%p17 bra 	$L__BB1_21;
	mul.wide.u32 	%rd33, %r309, 4;
	add.s64 	%rd34, %rd4, %rd33;
	mov.b32 	%r131, -8388608;
	st.local.u32 	[%rd34], %r131;
	add.s64 	%rd35, %rd5, %rd33;
	mov.b32 	%r132, 0;
	st.local.u32 	[%rd35], %r132;
	st.local.u32 	[%rd34+4], %r131;
	st.local.u32 	[%rd35+4], %r132;
	st.local.u32 	[%rd34+8], %r131;
	st.local.u32 	[%rd35+8], %r132;
	st.local.u32 	[%rd34+12], %r131;
	st.local.u32 	[%rd35+12], %r132;
	st.local.u32 	[%rd34+16], %r131;
	st.local.u32 	[%rd35+16], %r132;
	st.local.u32 	[%rd34+20], %r131;
	st.local.u32 	[%rd35+20], %r132;
	st.local.u32 	[%rd34+24], %r131;
	st.local.u32 	[%rd35+24], %r132;
	st.local.u32 	[%rd34+28], %r131;
	st.local.u32 	[%rd35+28], %r132;
	add.s32 	%r309, %r309, 8;
$L__BB1_21:
	setp.eq.s32 	%p18, %r25, 0;
	@%p18 bra 	$L__BB1_27;
	and.b32  	%r28, %r19, 3;
	setp.lt.u32 	%p19, %r25, 4;
	@%p19 bra 	$L__BB1_24;
	mul.wide.u32 	%rd36, %r309, 4;
	add.s64 	%rd37, %rd4, %rd36;
	mov.b32 	%r133, -8388608;
	st.local.u32 	[%rd37], %r133;
	add.s64 	%rd38, %rd5, %rd36;
	mov.b32 	%r134, 0;
	st.local.u32 	[%rd38], %r134;
	st.local.u32 	[%rd37+4], %r133;
	st.local.u32 	[%rd38+4], %r134;
	st.local.u32 	[%rd37+8], %r133;
	st.local.u32 	[%rd38+8], %r134;
	st.local.u32 	[%rd37+12], %r133;
	st.local.u32 	[%rd38+12], %r134;
	add.s32 	%r309, %r309, 4;
$L__BB1_24:
	setp.eq.s32 	%p20, %r28, 0;
	@%p20 bra 	$L__BB1_27;
	mov.b32 	%r313, 0;
$L__BB1_26:
	.pragma "nounroll";
	mul.wide.u32 	%rd39, %r309, 4;
	add.s64 	%rd40, %rd4, %rd39;
	mov.b32 	%r136, -8388608;
	st.local.u32 	[%rd40], %r136;
	add.s64 	%rd41, %rd5, %rd39;
	mov.b32 	%r137, 0;
	st.local.u32 	[%rd41], %r137;
	add.s32 	%r309, %r309, 1;
	add.s32 	%r313, %r313, 1;
	setp.ne.s32 	%p21, %r313, %r28;
	@%p21 bra 	$L__BB1_26;
$L__BB1_27:
	mul.lo.s32 	%r35, %r4, %r117;
	setp.ge.s32 	%p22, %r5, %r35;
	@%p22 bra 	$L__BB1_33;
	not.b32 	%r138, %r5;
	add.s32 	%r36, %r35, %r138;
	and.b32  	%r139, %r36, 384;
	setp.eq.s32 	%p23, %r139, 384;
	mov.u32 	%r316, %r5;
	@%p23 bra 	$L__BB1_31;
	shr.u32 	%r141, %r36, 7;
	add.s32 	%r142, %r141, 1;
	and.b32  	%r37, %r142, 3;
	mov.b32 	%r315, 0;
	mov.u32 	%r150, _ZN6kernel4smemE;
	mov.u32 	%r316, %r5;
$L__BB1_30:
	.pragma "nounroll";
	div.s32 	%r143, %r316, %r117;
	mul.lo.s32 	%r144, %r143, %r117;
	sub.s32 	%r145, %r316, %r144;
	add.s32 	%r146, %r2, %r143;
	mad.lo.s32 	%r147, %r146, %r115, %r1;
	mad.lo.s32 	%r148, %r147, %r117, %r145;
	mul.wide.s32 	%rd42, %r148, 4;
	add.s64 	%rd43, %rd1, %rd42;
	ld.global.nc.f32 	%f21, [%rd43];
	shl.b32 	%r149, %r316, 2;
	add.s32 	%r151, %r150, %r149;
	st.shared.f32 	[%r151], %f21;
	add.s32 	%r316, %r316, 128;
	add.s32 	%r315, %r315, 1;
	setp.ne.s32 	%p24, %r315, %r37;
	@%p24 bra 	$L__BB1_30;
$L__BB1_31:
	setp.lt.u32 	%p25, %r36, 384;
	@%p25 bra 	$L__BB1_33;
$L__BB1_32:
	div.s32 	%r152, %r316, %r117;
	mul.lo.s32 	%r153, %r152, %r117;
	sub.s32 	%r154, %r316, %r153;
	add.s32 	%r155, %r2, %r152;
	mad.lo.s32 	%r156, %r155, %r115, %r1;
	mad.lo.s32 	%r157, %r156, %r117, %r154;
	mul.wide.s32 	%rd44, %r157, 4;
	add.s64 	%rd45, %rd1, %rd44;
	ld.global.nc.f32 	%f22, [%rd45];
	shl.b32 	%r158, %r316, 2;
	mov.u32 	%r159, _ZN6kernel4smemE;
	add.s32 	%r160, %r159, %r158;
	st.shared.f32 	[%r160], %f22;
	add.s32 	%r161, %r316, 128;
	div.s32 	%r162, %r161, %r117;
	mul.lo.s32 	%r163, %r162, %r117;
	sub.s32 	%r164, %r161, %r163;
	add.s32 	%r165, %r2, %r162;
	mad.lo.s32 	%r166, %r165, %r115, %r1;
	mad.lo.s32 	%r167, %r166, %r117, %r164;
	mul.wide.s32 	%rd46, %r167, 4;
	add.s64 	%rd47, %rd1, %rd46;
	ld.global.nc.f32 	%f23, [%rd47];
	shl.b32 	%r168, %r161, 2;
	add.s32 	%r169, %r159, %r168;
	st.shared.f32 	[%r169], %f23;
	add.s32 	%r170, %r316, 256;
	div.s32 	%r171, %r170, %r117;
	mul.lo.s32 	%r172, %r171, %r117;
	sub.s32 	%r173, %r170, %r172;
	add.s32 	%r174, %r2, %r171;
	mad.lo.s32 	%r175, %r174, %r115, %r1;
	mad.lo.s32 	%r176, %r175, %r117, %r173;
	mul.wide.s32 	%rd48, %r176, 4;
	add.s64 	%rd49, %rd1, %rd48;
	ld.global.nc.f32 	%f24, [%rd49];
	shl.b32 	%r177, %r170, 2;
	add.s32 	%r178, %r159, %r177;
	st.shared.f32 	[%r178], %f24;
	add.s32 	%r179, %r316, 384;
	div.s32 	%r180, %r179, %r117;
	mul.lo.s32 	%r181, %r180, %r117;
	sub.s32 	%r182, %r179, %r181;
	add.s32 	%r183, %r2, %r180;
	mad.lo.s32 	%r184, %r183, %r115, %r1;
	mad.lo.s32 	%r185, %r184, %r117, %r182;
	mul.wide.s32 	%rd50, %r185, 4;
	add.s64 	%rd51, %rd1, %rd50;
	ld.global.nc.f32 	%f25, [%rd51];
	shl.b32 	%r186, %r179, 2;
	add.s32 	%r187, %r159, %r186;
	st.shared.f32 	[%r187], %f25;
	add.s32 	%r316, %r316, 512;
	setp.lt.s32 	%p26, %r316, %r35;
	@%p26 bra 	$L__BB1_32;
$L__BB1_33:
	bar.sync 	0;
	add.s32 	%r47, %r118, %r114;
	setp.lt.s32 	%p27, %r47, 1;
	@%p27 bra 	$L__BB1_88;
	div.s32 	%r189, %r1, %r116;
	mul.lo.s32 	%r48, %r189, %r117;
	add.s32 	%r190, %r2, %r5;
	add.s32 	%r49, %r190, %r114;
	mul.lo.s32 	%r50, %r117, %r5;
	mul.wide.u32 	%rd52, %r5, 4;
	add.s64 	%rd6, %rd4, %rd52;
	add.s64 	%rd7, %rd5, %rd52;
	add.s32 	%r51, %r117, -1;
	and.b32  	%r52, %r117, 7;
	and.b32  	%r53, %r117, 3;
	and.b32  	%r54, %r117, 15;
	mul.f32 	%f1, %f17, 0f00000000;
	and.b32  	%r55, %r117, 2147483640;
	and.b32  	%r56, %r117, 2147483632;
	mov.b32 	%r320, 0;
	mov.u32 	%r319, %r47;
$L__BB1_35:
	min.s32 	%r191, %r319, 64;
	max.s32 	%r59, %r191, 1;
	shl.b32 	%r60, %r320, 6;
	sub.s32 	%r61, %r47, %r60;
	min.s32 	%r192, %r61, 64;
	mul.lo.s32 	%r62, %r192, %r117;
	setp.ge.s32 	%p28, %r5, %r62;
	@%p28 bra 	$L__BB1_38;
	mov.u32 	%r321, %r5;
$L__BB1_37:
	ld.param.u32 	%r302, [_ZN6kernel25flash_attn_prefill_kernelEPKfS1_S1_Pfiiiiiiif_param_9];
	ld.param.u64 	%rd81, [_ZN6kernel25flash_attn_prefill_kernelEPKfS1_S1_Pfiiiiiiif_param_2];
	ld.param.u64 	%rd80, [_ZN6kernel25flash_attn_prefill_kernelEPKfS1_S1_Pfiiiiiiif_param_1];
	div.s32 	%r193, %r321, %r117;
	mul.lo.s32 	%r194, %r193, %r117;
	sub.s32 	%r195, %r321, %r194;
	add.s32 	%r196, %r193, %r60;
	add.s32 	%r197, %r195, %r48;
	mad.lo.s32 	%r198, %r196, %r302, %r197;
	cvta.to.global.u64 	%rd53, %rd80;
	mul.wide.s32 	%rd54, %r198, 4;
	add.s64 	%rd55, %rd53, %rd54;
	ld.global.nc.f32 	%f26, [%rd55];
	shl.b32 	%r199, %r321, 2;
	mov.u32 	%r200, _ZN6kernel4smemE;
	add.s32 	%r201, %r200, %r199;
	st.shared.f32 	[%r201+16384], %f26;
	cvta.to.global.u64 	%rd56, %rd81;
	add.s64 	%rd57, %rd56, %rd54;
	ld.global.nc.f32 	%f27, [%rd57];
	st.shared.f32 	[%r201+32768], %f27;
	add.s32 	%r321, %r321, 128;
	setp.lt.s32 	%p29, %r321, %r62;
	@%p29 bra 	$L__BB1_37;
$L__BB1_38:
	setp.ge.s32 	%p30, %r5, %r4;
	bar.sync 	0;
	setp.lt.s32 	%p31, %r61, 1;
	or.pred  	%p32, %p30, %p31;
	@%p32 bra 	$L__BB1_87;
	setp.lt.s32 	%p33, %r117, 1;
	@%p33 bra 	$L__BB1_67;
	mov.b32 	%r322, 0;
$L__BB1_41:
	add.s32 	%r237, %r60, %r322;
	setp.gt.s32 	%p46, %r237, %r49;
	@%p46 bra 	$L__BB1_42;
	bra.uni 	$L__BB1_56;
$L__BB1_42:
	add.s32 	%r322, %r322, 1;
	setp.eq.s32 	%p64, %r322, %r59;
	@%p64 bra 	$L__BB1_87;
	bra.uni 	$L__BB1_41;
$L__BB1_43:
	setp.lt.u32 	%p55, %r51, 15;
	mul.f32 	%f270, %f17, %f482;
	ld.local.f32 	%f271, [%rd6];
	max.f32 	%f272, %f271, %f270;
	sub.f32 	%f273, %f271, %f272;
	fma.rn.f32 	%f274, %f273, 0f3BBB989D, 0f3F000000;
	cvt.sat.f32.f32 	%f275, %f274;
	mov.f32 	%f276, 0f4B400001;
	mov.f32 	%f277, 0f437C0000;
	fma.rm.f32 	%f278, %f275, %f277, %f276;
	add.f32 	%f279, %f278, 0fCB40007F;
	neg.f32 	%f280, %f279;
	fma.rn.f32 	%f281, %f273, 0f3FB8AA3B, %f280;
	fma.rn.f32 	%f282, %f273, 0f32A57060, %f281;
	mov.b32 	%r271, %f278;
	shl.b32 	%r272, %r271, 23;
	mov.b32 	%f283, %r272;
	ex2.approx.ftz.f32 	%f284, %f282;
	mul.f32 	%f5, %f284, %f283;
	sub.f32 	%f285, %f270, %f272;
	fma.rn.f32 	%f286, %f285, 0f3BBB989D, 0f3F000000;
	cvt.sat.f32.f32 	%f287, %f286;
	fma.rm.f32 	%f288, %f287, %f277, %f276;
	add.f32 	%f289, %f288, 0fCB40007F;
	neg.f32 	%f290, %f289;
	fma.rn.f32 	%f291, %f285, 0f3FB8AA3B, %f290;
	fma.rn.f32 	%f292, %f285, 0f32A57060, %f291;
	mov.b32 	%r273, %f288;
	shl.b32 	%r274, %r273, 23;
	mov.b32 	%f293, %r274;
	ex2.approx.ftz.f32 	%f294, %f292;
	mul.f32 	%f6, %f294, %f293;
	ld.local.f32 	%f295, [%rd7];
	fma.rn.f32 	%f296, %f295, %f5, %f6;
	st.local.f32 	[%rd7], %f296;
	st.local.f32 	[%rd6], %f272;
	mov.b32 	%r326, 0;
	@%p55 bra 	$L__BB1_46;
	mov.b32 	%r324, 0;
$L__BB1_45:
	.pragma "nounroll";
	mul.wide.u32 	%rd58, %r324, 4;
	add.s64 	%rd59, %rd3, %rd58;
	ld.local.v4.f32 	{%f297, %f298, %f299, %f300}, [%rd59];
	add.s32 	%r276, %r324, %r77;
	shl.b32 	%r277, %r276, 2;
	mov.u32 	%r278, _ZN6kernel4smemE;
	add.s32 	%r279, %r278, %r277;
	ld.shared.f32 	%f301, [%r279+32768];
	mul.f32 	%f302, %f6, %f301;
	fma.rn.f32 	%f303, %f5, %f297, %f302;
	ld.shared.f32 	%f304, [%r279+32772];
	mul.f32 	%f305, %f6, %f304;
	fma.rn.f32 	%f306, %f5, %f298, %f305;
	ld.shared.f32 	%f307, [%r279+32776];
	mul.f32 	%f308, %f6, %f307;
	fma.rn.f32 	%f309, %f5, %f299, %f308;
	ld.shared.f32 	%f310, [%r279+32780];
	mul.f32 	%f311, %f6, %f310;
	fma.rn.f32 	%f312, %f5, %f300, %f311;
	st.local.v4.f32 	[%rd59], {%f303, %f306, %f309, %f312};
	ld.local.v4.f32 	{%f313, %f314, %f315, %f316}, [%rd59+16];
	ld.shared.f32 	%f317, [%r279+32784];
	mul.f32 	%f318, %f6, %f317;
	fma.rn.f32 	%f319, %f5, %f313, %f318;
	ld.shared.f32 	%f320, [%r279+32788];
	mul.f32 	%f321, %f6, %f320;
	fma.rn.f32 	%f322, %f5, %f314, %f321;
	ld.shared.f32 	%f323, [%r279+32792];
	mul.f32 	%f324, %f6, %f323;
	fma.rn.f32 	%f325, %f5, %f315, %f324;
	ld.shared.f32 	%f326, [%r279+32796];
	mul.f32 	%f327, %f6, %f326;
	fma.rn.f32 	%f328, %f5, %f316, %f327;
	st.local.v4.f32 	[%rd59+16], {%f319, %f322, %f325, %f328};
	ld.local.v4.f32 	{%f329, %f330, %f331, %f332}, [%rd59+32];
	ld.shared.f32 	%f333, [%r279+32800];
	mul.f32 	%f334, %f6, %f333;
	fma.rn.f32 	%f335, %f5, %f329, %f334;
	ld.shared.f32 	%f336, [%r279+32804];
	mul.f32 	%f337, %f6, %f336;
	fma.rn.f32 	%f338, %f5, %f330, %f337;
	ld.shared.f32 	%f339, [%r279+32808];
	mul.f32 	%f340, %f6, %f339;
	fma.rn.f32 	%f341, %f5, %f331, %f340;
	ld.shared.f32 	%f342, [%r279+32812];
	mul.f32 	%f343, %f6, %f342;
	fma.rn.f32 	%f344, %f5, %f332, %f343;
	st.local.v4.f32 	[%rd59+32], {%f335, %f338, %f341, %f344};
	ld.local.v4.f32 	{%f345, %f346, %f347, %f348}, [%rd59+48];
	ld.shared.f32 	%f349, [%r279+32816];
	mul.f32 	%f350, %f6, %f349;
	fma.rn.f32 	%f351, %f5, %f345, %f350;
	ld.shared.f32 	%f352, [%r279+32820];
	mul.f32 	%f353, %f6, %f352;
	fma.rn.f32 	%f354, %f5, %f346, %f353;
	ld.shared.f32 	%f355, [%r279+32824];
	mul.f32 	%f356, %f6, %f355;
	fma.rn.f32 	%f357, %f5, %f347, %f356;
	ld.shared.f32 	%f358, [%r279+32828];
	mul.f32 	%f359, %f6, %f358;
	fma.rn.f32 	%f360, %f5, %f348, %f359;
	st.local.v4.f32 	[%rd59+48], {%f351, %f354, %f357, %f360};
	add.s32 	%r324, %r324, 16;
	setp.eq.s32 	%p56, %r324, %r56;
	mov.u32 	%r326, %r56;
	@%p56 bra 	$L__BB1_46;
	bra.uni 	$L__BB1_45;
$L__BB1_46:
	setp.eq.s32 	%p57, %r54, 0;
	@%p57 bra 	$L__BB1_42;
	add.s32 	%r280, %r54, -1;
	setp.lt.u32 	%p58, %r280, 7;
	@%p58 bra 	$L__BB1_49;
	mul.wide.u32 	%rd60, %r326, 4;
	add.s64 	%rd61, %rd3, %rd60;
	ld.local.f32 	%f361, [%rd61];
	add.s32 	%r281, %r326, %r77;
	shl.b32 	%r282, %r281, 2;
	mov.u32 	%r283, _ZN6kernel4smemE;
	add.s32 	%r284, %r283, %r282;
	ld.shared.f32 	%f362, [%r284+32768];
	mul.f32 	%f363, %f6, %f362;
	fma.rn.f32 	%f364, %f5, %f361, %f363;
	st.local.f32 	[%rd61], %f364;
	ld.local.f32 	%f365, [%rd61+4];
	ld.shared.f32 	%f366, [%r284+32772];
	mul.f32 	%f367, %f6, %f366;
	fma.rn.f32 	%f368, %f5, %f365, %f367;
	st.local.f32 	[%rd61+4], %f368;
	ld.local.f32 	%f369, [%rd61+8];
	ld.shared.f32 	%f370, [%r284+32776];
	mul.f32 	%f371, %f6, %f370;
	fma.rn.f32 	%f372, %f5, %f369, %f371;
	st.local.f32 	[%rd61+8], %f372;
	ld.local.f32 	%f373, [%rd61+12];
	ld.shared.f32 	%f374, [%r284+32780];
	mul.f32 	%f375, %f6, %f374;
	fma.rn.f32 	%f376, %f5, %f373, %f375;
	st.local.f32 	[%rd61+12], %f376;
	ld.local.f32 	%f377, [%rd61+16];
	ld.shared.f32 	%f378, [%r284+32784];
	mul.f32 	%f379, %f6, %f378;
	fma.rn.f32 	%f380, %f5, %f377, %f379;
	st.local.f32 	[%rd61+16], %f380;
	ld.local.f32 	%f381, [%rd61+20];
	ld.shared.f32 	%f382, [%r284+32788];
	mul.f32 	%f383, %f6, %f382;
	fma.rn.f32 	%f384, %f5, %f381, %f383;
	st.local.f32 	[%rd61+20], %f384;
	ld.local.f32 	%f385, [%rd61+24];
	ld.shared.f32 	%f386, [%r284+32792];
	mul.f32 	%f387, %f6, %f386;
	fma.rn.f32 	%f388, %f5, %f385, %f387;
	st.local.f32 	[%rd61+24], %f388;
	ld.local.f32 	%f389, [%rd61+28];
	ld.shared.f32 	%f390, [%r284+32796];
	mul.f32 	%f391, %f6, %f390;
	fma.rn.f32 	%f392, %f5, %f389, %f391;
	st.local.f32 	[%rd61+28], %f392;
	add.s32 	%r326, %r326, 8;
$L__BB1_49:
	@%p49 bra 	$L__BB1_42;
	add.s32 	%r285, %r52, -1;
	setp.lt.u32 	%p60, %r285, 3;
	@%p60 bra 	$L__BB1_52;
	mul.wide.u32 	%rd62, %r326, 4;
	add.s64 	%rd63, %rd3, %rd62;
	ld.local.f32 	%f393, [%rd63];
	add.s32 	%r286, %r326, %r77;
	shl.b32 	%r287, %r286, 2;
	mov.u32 	%r288, _ZN6kernel4smemE;
	add.s32 	%r289, %r288, %r287;
	ld.shared.f32 	%f394, [%r289+32768];
	mul.f32 	%f395, %f6, %f394;
	fma.rn.f32 	%f396, %f5, %f393, %f395;
	st.local.f32 	[%rd63], %f396;
	ld.local.f32 	%f397, [%rd63+4];
	ld.shared.f32 	%f398, [%r289+32772];
	mul.f32 	%f399, %f6, %f398;
	fma.rn.f32 	%f400, %f5, %f397, %f399;
	st.local.f32 	[%rd63+4], %f400;
	ld.local.f32 	%f401, [%rd63+8];
	ld.shared.f32 	%f402, [%r289+32776];
	mul.f32 	%f403, %f6, %f402;
	fma.rn.f32 	%f404, %f5, %f401, %f403;
	st.local.f32 	[%rd63+8], %f404;
	ld.local.f32 	%f405, [%rd63+12];
	ld.shared.f32 	%f406, [%r289+32780];
	mul.f32 	%f407, %f6, %f406;
	fma.rn.f32 	%f408, %f5, %f405, %f407;
	st.local.f32 	[%rd63+12], %f408;
	add.s32 	%r326, %r326, 4;
$L__BB1_52:
	setp.eq.s32 	%p61, %r53, 0;
	@%p61 bra 	$L__BB1_42;
	setp.eq.s32 	%p62, %r53, 1;
	mul.wide.u32 	%rd64, %r326, 4;
	add.s64 	%rd8, %rd3, %rd64;
	ld.local.f32 	%f409, [%rd8];
	add.s32 	%r290, %r326, %r77;
	shl.b32 	%r291, %r290, 2;
	mov.u32 	%r292, _ZN6kernel4smemE;
	add.s32 	%r293, %r292, %r291;
	add.s32 	%r76, %r293, 32768;
	ld.shared.f32 	%f410, [%r293+32768];
	mul.f32 	%f411, %f6, %f410;
	fma.rn.f32 	%f412, %f5, %f409, %f411;
	st.local.f32 	[%rd8], %f412;
	@%p62 bra 	$L__BB1_42;
	setp.eq.s32 	%p63, %r53, 2;
	ld.local.f32 	%f413, [%rd8+4];
	ld.shared.f32 	%f414, [%r76+4];
	mul.f32 	%f415, %f6, %f414;
	fma.rn.f32 	%f416, %f5, %f413, %f415;
	st.local.f32 	[%rd8+4], %f416;
	@%p63 bra 	$L__BB1_42;
	ld.local.f32 	%f417, [%rd8+8];
	ld.shared.f32 	%f418, [%r76+8];
	mul.f32 	%f419, %f6, %f418;
	fma.rn.f32 	%f420, %f5, %f417, %f419;
	st.local.f32 	[%rd8+8], %f420;
	bra.uni 	$L__BB1_42;
$L__BB1_56:
	setp.lt.u32 	%p47, %r51, 7;
	mul.lo.s32 	%r77, %r322, %r117;
	mov.f32 	%f482, 0f00000000;
	mov.b32 	%r329, 0;
	@%p47 bra 	$L__BB1_59;
	mov.f32 	%f482, 0f00000000;
	mov.b32 	%r323, 0;
$L__BB1_58:
	.pragma "nounroll";
	add.s32 	%r240, %r323, %r50;
	shl.b32 	%r241, %r240, 2;
	mov.u32 	%r242, _ZN6kernel4smemE;
	add.s32 	%r243, %r242, %r241;
	ld.shared.f32 	%f227, [%r243];
	add.s32 	%r244, %r323, %r77;
	shl.b32 	%r245, %r244, 2;
	add.s32 	%r246, %r242, %r245;
	ld.shared.f32 	%f228, [%r246+16384];
	fma.rn.f32 	%f229, %f227, %f228, %f482;
	ld.shared.f32 	%f230, [%r243+4];
	ld.shared.f32 	%f231, [%r246+16388];
	fma.rn.f32 	%f232, %f230, %f231, %f229;
	ld.shared.f32 	%f233, [%r243+8];
	ld.shared.f32 	%f234, [%r246+16392];
	fma.rn.f32 	%f235, %f233, %f234, %f232;
	ld.shared.f32 	%f236, [%r243+12];
	ld.shared.f32 	%f237, [%r246+16396];
	fma.rn.f32 	%f238, %f236, %f237, %f235;
	ld.shared.f32 	%f239, [%r243+16];
	ld.shared.f32 	%f240, [%r246+16400];
	fma.rn.f32 	%f241, %f239, %f240, %f238;
	ld.shared.f32 	%f242, [%r243+20];
	ld.shared.f32 	%f243, [%r246+16404];
	fma.rn.f32 	%f244, %f242, %f243, %f241;
	ld.shared.f32 	%f245, [%r243+24];
	ld.shared.f32 	%f246, [%r246+16408];
	fma.rn.f32 	%f247, %f245, %f246, %f244;
	ld.shared.f32 	%f248, [%r243+28];
	ld.shared.f32 	%f249, [%r246+16412];
	fma.rn.f32 	%f482, %f248, %f249, %f247;
	add.s32 	%r323, %r323, 8;
	setp.eq.s32 	%p48, %r323, %r55;
	mov.u32 	%r329, %r55;
	@%p48 bra 	$L__BB1_59;
	bra.uni 	$L__BB1_58;
$L__BB1_59:
	setp.eq.s32 	%p49, %r52, 0;
	@%p49 bra 	$L__BB1_43;
	add.s32 	%r247, %r52, -1;
	setp.lt.u32 	%p50, %r247, 3;
	@%p50 bra 	$L__BB1_62;
	add.s32 	%r248, %r329, %r50;
	shl.b32 	%r249, %r248, 2;
	mov.u32 	%r250, _ZN6kernel4smemE;
	add.s32 	%r251, %r250, %r249;
	ld.shared.f32 	%f251, [%r251];
	add.s32 	%r252, %r329, %r77;
	shl.b32 	%r253, %r252, 2;
	add.s32 	%r254, %r250, %r253;
	ld.shared.f32 	%f252, [%r254+16384];
	fma.rn.f32 	%f253, %f251, %f252, %f482;
	ld.shared.f32 	%f254, [%r251+4];
	ld.shared.f32 	%f255, [%r254+16388];
	fma.rn.f32 	%f256, %f254, %f255, %f253;
	ld.shared.f32 	%f257, [%r251+8];
	ld.shared.f32 	%f258, [%r254+16392];
	fma.rn.f32 	%f259, %f257, %f258, %f256;
	ld.shared.f32 	%f260, [%r251+12];
	ld.shared.f32 	%f261, [%r254+16396];
	fma.rn.f32 	%f482, %f260, %f261, %f259;
	add.s32 	%r329, %r329, 4;
$L__BB1_62:
	setp.eq.s32 	%p51, %r53, 0;
	@%p51 bra 	$L__BB1_43;
	setp.eq.s32 	%p52, %r53, 1;
	@%p52 bra 	$L__BB1_65;
	add.s32 	%r255, %r329, %r50;
	shl.b32 	%r256, %r255, 2;
	mov.u32 	%r257, _ZN6kernel4smemE;
	add.s32 	%r258, %r257, %r256;
	ld.shared.f32 	%f263, [%r258];
	add.s32 	%r259, %r329, %r77;
	shl.b32 	%r260, %r259, 2;
	add.s32 	%r261, %r257, %r260;
	ld.shared.f32 	%f264, [%r261+16384];
	fma.rn.f32 	%f265, %f263, %f264, %f482;
	ld.shared.f32 	%f266, [%r258+4];
	ld.shared.f32 	%f267, [%r261+16388];
	fma.rn.f32 	%f482, %f266, %f267, %f265;
	add.s32 	%r329, %r329, 2;
$L__BB1_65:
	and.b32  	%r262, %r117, 1;
	setp.eq.b32 	%p53, %r262, 1;
	not.pred 	%p54, %p53;
	@%p54 bra 	$L__BB1_43;
	add.s32 	%r263, %r329, %r50;
	shl.b32 	%r264, %r263, 2;
	mov.u32 	%r265, _ZN6kernel4smemE;
	add.s32 	%r266, %r265, %r264;
	ld.shared.f32 	%f268, [%r266];
	add.s32 	%r267, %r329, %r77;
	shl.b32 	%r268, %r267, 2;
	add.s32 	%r269, %r265, %r268;
	ld.shared.f32 	%f269, [%r269+16384];
	fma.rn.f32 	%f482, %f268, %f269, %f482;
	bra.uni 	$L__BB1_43;
$L__BB1_67:
	and.b32  	%r83, %r59, 3;
	setp.lt.s32 	%p34, %r319, 4;
	mov.b32 	%r332, 0;
	@%p34 bra 	$L__BB1_78;
	and.b32  	%r332, %r59, 124;
	mov.b32 	%r331, 0;
$L__BB1_69:
	add.s32 	%r86, %r60, %r331;
	setp.gt.s32 	%p35, %r86, %r49;
	@%p35 bra 	$L__BB1_71;
	ld.local.f32 	%f28, [%rd6];
	max.f32 	%f29, %f28, %f1;
	sub.f32 	%f30, %f28, %f29;
	fma.rn.f32 	%f31, %f30, 0f3BBB989D, 0f3F000000;
	cvt.sat.f32.f32 	%f32, %f31;
	mov.f32 	%f33, 0f4B400001;
	mov.f32 	%f34, 0f437C0000;
	fma.rm.f32 	%f35, %f32, %f34, %f33;
	add.f32 	%f36, %f35, 0fCB40007F;
	neg.f32 	%f37, %f36;
	fma.rn.f32 	%f38, %f30, 0f3FB8AA3B, %f37;
	fma.rn.f32 	%f39, %f30, 0f32A57060, %f38;
	mov.b32 	%r204, %f35;
	shl.b32 	%r205, %r204, 23;
	mov.b32 	%f40, %r205;
	ex2.approx.ftz.f32 	%f41, %f39;
	mul.f32 	%f42, %f41, %f40;
	sub.f32 	%f43, %f1, %f29;
	fma.rn.f32 	%f44, %f43, 0f3BBB989D, 0f3F000000;
	cvt.sat.f32.f32 	%f45, %f44;
	fma.rm.f32 	%f46, %f45, %f34, %f33;
	add.f32 	%f47, %f46, 0fCB40007F;
	neg.f32 	%f48, %f47;
	fma.rn.f32 	%f49, %f43, 0f3FB8AA3B, %f48;
	fma.rn.f32 	%f50, %f43, 0f32A57060, %f49;
	mov.b32 	%r206, %f46;
	shl.b32 	%r207, %r206, 23;
	mov.b32 	%f51, %r207;
	ex2.approx.ftz.f32 	%f52, %f50;
	ld.local.f32 	%f53, [%rd7];
	mul.f32 	%f54, %f53, %f42;
	fma.rn.f32 	%f55, %f52, %f51, %f54;
	st.local.f32 	[%rd7], %f55;
	st.local.f32 	[%rd6], %f29;
$L__BB1_71:
	setp.ge.s32 	%p36, %r86, %r49;
	@%p36 bra 	$L__BB1_73;
	ld.local.f32 	%f56, [%rd6];
	max.f32 	%f57, %f56, %f1;
	sub.f32 	%f58, %f56, %f57;
	fma.rn.f32 	%f59, %f58, 0f3BBB989D, 0f3F000000;
	cvt.sat.f32.f32 	%f60, %f59;
	mov.f32 	%f61, 0f4B400001;
	mov.f32 	%f62, 0f437C0000;
	fma.rm.f32 	%f63, %f60, %f62, %f61;
	add.f32 	%f64, %f63, 0fCB40007F;
	neg.f32 	%f65, %f64;
	fma.rn.f32 	%f66, %f58, 0f3FB8AA3B, %f65;
	fma.rn.f32 	%f67, %f58, 0f32A57060, %f66;
	mov.b32 	%r208, %f63;
	shl.b32 	%r209, %r208, 23;
	mov.b32 	%f68, %r209;
	ex2.approx.ftz.f32 	%f69, %f67;
	mul.f32 	%f70, %f69, %f68;
	sub.f32 	%f71, %f1, %f57;
	fma.rn.f32 	%f72, %f71, 0f3BBB989D, 0f3F000000;
	cvt.sat.f32.f32 	%f73, %f72;
	fma.rm.f32 	%f74, %f73, %f62, %f61;
	add.f32 	%f75, %f74, 0fCB40007F;
	neg.f32 	%f76, %f75;
	fma.rn.f32 	%f77, %f71, 0f3FB8AA3B, %f76;
	fma.rn.f32 	%f78, %f71, 0f32A57060, %f77;
	mov.b32 	%r210, %f74;
	shl.b32 	%r211, %r210, 23;
	mov.b32 	%f79, %r211;
	ex2.approx.ftz.f32 	%f80, %f78;
	ld.local.f32 	%f81, [%rd7];
	mul.f32 	%f82, %f81, %f70;
	fma.rn.f32 	%f83, %f80, %f79, %f82;
	st.local.f32 	[%rd7], %f83;
	st.local.f32 	[%rd6], %f57;
$L__BB1_73:
	add.s32 	%r212, %r86, 2;
	setp.gt.s32 	%p37, %r212, %r49;
	@%p37 bra 	$L__BB1_75;
	ld.local.f32 	%f84, [%rd6];
	max.f32 	%f85, %f84, %f1;
	sub.f32 	%f86, %f84, %f85;
	fma.rn.f32 	%f87, %f86, 0f3BBB989D, 0f3F000000;
	cvt.sat.f32.f32 	%f88, %f87;
	mov.f32 	%f89, 0f4B400001;
	mov.f32 	%f90, 0f437C0000;
	fma.rm.f32 	%f91, %f88, %f90, %f89;
	add.f32 	%f92, %f91, 0fCB40007F;
	neg.f32 	%f93, %f92;
	fma.rn.f32 	%f94, %f86, 0f3FB8AA3B, %f93;
	fma.rn.f32 	%f95, %f86, 0f32A57060, %f94;
	mov.b32 	%r213, %f91;
	shl.b32 	%r214, %r213, 23;
	mov.b32 	%f96, %r214;
	ex2.approx.ftz.f32 	%f97, %f95;
	mul.f32 	%f98, %f97, %f96;
	sub.f32 	%f99, %f1, %f85;
	fma.rn.f32 	%f100, %f99, 0f3BBB989D, 0f3F000000;
	cvt.sat.f32.f32 	%f101, %f100;
	fma.rm.f32 	%f102, %f101, %f90, %f89;
	add.f32 	%f103, %f102, 0fCB40007F;
	neg.f32 	%f104, %f103;
	fma.rn.f32 	%f105, %f99, 0f3FB8AA3B, %f104;
	fma.rn.f32 	%f106, %f99, 0f32A57060, %f105;
	mov.b32 	%r215, %f102;
	shl.b32 	%r216, %r215, 23;
	mov.b32 	%f107, %r216;
	ex2.approx.ftz.f32 	%f108, %f106;
	ld.local.f32 	%f109, [%rd7];
	mul.f32 	%f110, %f109, %f98;
	fma.rn.f32 	%f111, %f108, %f107, %f110;
	st.local.f32 	[%rd7], %f111;
	st.local.f32 	[%rd6], %f85;
$L__BB1_75:
	add.s32 	%r217, %r86, 3;
	setp.gt.s32 	%p38, %r217, %r49;
	@%p38 bra 	$L__BB1_77;
	ld.local.f32 	%f112, [%rd6];
	max.f32 	%f113, %f112, %f1;
	sub.f32 	%f114, %f112, %f113;
	fma.rn.f32 	%f115, %f114, 0f3BBB989D, 0f3F000000;
	cvt.sat.f32.f32 	%f116, %f115;
	mov.f32 	%f117, 0f4B400001;
	mov.f32 	%f118, 0f437C0000;
	fma.rm.f32 	%f119, %f116, %f118, %f117;
	add.f32 	%f120, %f119, 0fCB40007F;
	neg.f32 	%f121, %f120;
	fma.rn.f32 	%f122, %f114, 0f3FB8AA3B, %f121;
	fma.rn.f32 	%f123, %f114, 0f32A57060, %f122;
	mov.b32 	%r218, %f119;
	shl.b32 	%r219, %r218, 23;
	mov.b32 	%f124, %r219;
	ex2.approx.ftz.f32 	%f125, %f123;
	mul.f32 	%f126, %f125, %f124;
	sub.f32 	%f127, %f1, %f113;
	fma.rn.f32 	%f128, %f127, 0f3BBB989D, 0f3F000000;
	cvt.sat.f32.f32 	%f129, %f128;
	fma.rm.f32 	%f130, %f129, %f118, %f117;
	add.f32 	%f131, %f130, 0fCB40007F;
	neg.f32 	%f132, %f131;
	fma.rn.f32 	%f133, %f127, 0f3FB8AA3B, %f132;
	fma.rn.f32 	%f134, %f127, 0f32A57060, %f133;
	mov.b32 	%r220, %f130;
	shl.b32 	%r221, %r220, 23;
	mov.b32 	%f135, %r221;
	ex2.approx.ftz.f32 	%f136, %f134;
	ld.local.f32 	%f137, [%rd7];
	mul.f32 	%f138, %f137, %f126;
	fma.rn.f32 	%f139, %f136, %f135, %f138;
	st.local.f32 	[%rd7], %f139;
	st.local.f32 	[%rd6], %f113;
$L__BB1_77:
	add.s32 	%r331, %r331, 4;
	setp.ne.s32 	%p39, %r331, %r332;
	@%p39 bra 	$L__BB1_69;
$L__BB1_78:
	setp.eq.s32 	%p40, %r83, 0;
	@%p40 bra 	$L__BB1_87;
	add.s32 	%r89, %r60, %r332;
	setp.gt.s32 	%p41, %r89, %r49;
	@%p41 bra 	$L__BB1_81;
	ld.local.f32 	%f140, [%rd6];
	max.f32 	%f141, %f140, %f1;
	sub.f32 	%f142, %f140, %f141;
	fma.rn.f32 	%f143, %f142, 0f3BBB989D, 0f3F000000;
	cvt.sat.f32.f32 	%f144, %f143;
	mov.f32 	%f145, 0f4B400001;
	mov.f32 	%f146, 0f437C0000;
	fma.rm.f32 	%f147, %f144, %f146, %f145;
	add.f32 	%f148, %f147, 0fCB40007F;
	neg.f32 	%f149, %f148;
	fma.rn.f32 	%f150, %f142, 0f3FB8AA3B, %f149;
	fma.rn.f32 	%f151, %f142, 0f32A57060, %f150;
	mov.b32 	%r222, %f147;
	shl.b32 	%r223, %r222, 23;
	mov.b32 	%f152, %r223;
	ex2.approx.ftz.f32 	%f153, %f151;
	mul.f32 	%f154, %f153, %f152;
	sub.f32 	%f155, %f1, %f141;
	fma.rn.f32 	%f156, %f155, 0f3BBB989D, 0f3F000000;
	cvt.sat.f32.f32 	%f157, %f156;
	fma.rm.f32 	%f158, %f157, %f146, %f145;
	add.f32 	%f159, %f158, 0fCB40007F;
	neg.f32 	%f160, %f159;
	fma.rn.f32 	%f161, %f155, 0f3FB8AA3B, %f160;
	fma.rn.f32 	%f162, %f155, 0f32A57060, %f161;
	mov.b32 	%r224, %f158;
	shl.b32 	%r225, %r224, 23;
	mov.b32 	%f163, %r225;
	ex2.approx.ftz.f32 	%f164, %f162;
	ld.local.f32 	%f165, [%rd7];
	mul.f32 	%f166, %f165, %f154;
	fma.rn.f32 	%f167, %f164, %f163, %f166;
	st.local.f32 	[%rd7], %f167;
	st.local.f32 	[%rd6], %f141;
$L__BB1_81:
	setp.eq.s32 	%p42, %r83, 1;
	@%p42 bra 	$L__BB1_87;
	add.s32 	%r226, %r89, 1;
	setp.gt.s32 	%p43, %r226, %r49;
	@%p43 bra 	$L__BB1_84;
	ld.local.f32 	%f168, [%rd6];
	max.f32 	%f169, %f168, %f1;
	sub.f32 	%f170, %f168, %f169;
	fma.rn.f32 	%f171, %f170, 0f3BBB989D, 0f3F000000;
	cvt.sat.f32.f32 	%f172, %f171;
	mov.f32 	%f173, 0f4B400001;
	mov.f32 	%f174, 0f437C0000;
	fma.rm.f32 	%f175, %f172, %f174, %f173;
	add.f32 	%f176, %f175, 0fCB40007F;
	neg.f32 	%f177, %f176;
	fma.rn.f32 	%f178, %f170, 0f3FB8AA3B, %f177;
	fma.rn.f32 	%f179, %f170, 0f32A57060, %f178;
	mov.b32 	%r227, %f175;
	shl.b32 	%r228, %r227, 23;
	mov.b32 	%f180, %r228;
	ex2.approx.ftz.f32 	%f181, %f179;
	mul.f32 	%f182, %f181, %f180;
	sub.f32 	%f183, %f1, %f169;
	fma.rn.f32 	%f184, %f183, 0f3BBB989D, 0f3F000000;
	cvt.sat.f32.f32 	%f185, %f184;
	fma.rm.f32 	%f186, %f185, %f174, %f173;
	add.f32 	%f187, %f186, 0fCB40007F;
	neg.f32 	%f188, %f187;
	fma.rn.f32 	%f189, %f183, 0f3FB8AA3B, %f188;
	fma.rn.f32 	%f190, %f183, 0f32A57060, %f189;
	mov.b32 	%r229, %f186;
	shl.b32 	%r230, %r229, 23;
	mov.b32 	%f191, %r230;
	ex2.approx.ftz.f32 	%f192, %f190;
	ld.local.f32 	%f193, [%rd7];
	mul.f32 	%f194, %f193, %f182;
	fma.rn.f32 	%f195, %f192, %f191, %f194;
	st.local.f32 	[%rd7], %f195;
	st.local.f32 	[%rd6], %f169;
$L__BB1_84:
	setp.eq.s32 	%p44, %r83, 2;
	@%p44 bra 	$L__BB1_87;
	add.s32 	%r231, %r89, 2;
	setp.gt.s32 	%p45, %r231, %r49;
	@%p45 bra 	$L__BB1_87;
	ld.local.f32 	%f196, [%rd6];
	max.f32 	%f197, %f196, %f1;
	sub.f32 	%f198, %f196, %f197;
	fma.rn.f32 	%f199, %f198, 0f3BBB989D, 0f3F000000;
	cvt.sat.f32.f32 	%f200, %f199;
	mov.f32 	%f201, 0f4B400001;
	mov.f32 	%f202, 0f437C0000;
	fma.rm.f32 	%f203, %f200, %f202, %f201;
	add.f32 	%f204, %f203, 0fCB40007F;
	neg.f32 	%f205, %f204;
	fma.rn.f32 	%f206, %f198, 0f3FB8AA3B, %f205;
	fma.rn.f32 	%f207, %f198, 0f32A57060, %f206;
	mov.b32 	%r232, %f203;
	shl.b32 	%r233, %r232, 23;
	mov.b32 	%f208, %r233;
	ex2.approx.ftz.f32 	%f209, %f207;
	mul.f32 	%f210, %f209, %f208;
	sub.f32 	%f211, %f1, %f197;
	fma.rn.f32 	%f212, %f211, 0f3BBB989D, 0f3F000000;
	cvt.sat.f32.f32 	%f213, %f212;
	fma.rm.f32 	%f214, %f213, %f202, %f201;
	add.f32 	%f215, %f214, 0fCB40007F;
	neg.f32 	%f216, %f215;
	fma.rn.f32 	%f217, %f211, 0f3FB8AA3B, %f216;
	fma.rn.f32 	%f218, %f211, 0f32A57060, %f217;
	mov.b32 	%r234, %f214;
	shl.b32 	%r235, %r234, 23;
	mov.b32 	%f219, %r235;
	ex2.approx.ftz.f32 	%f220, %f218;
	ld.local.f32 	%f221, [%rd7];
	mul.f32 	%f222, %f221, %f210;
	fma.rn.f32 	%f223, %f220, %f219, %f222;
	st.local.f32 	[%rd7], %f223;
	st.local.f32 	[%rd6], %f197;
$L__BB1_87:
	bar.sync 	0;
	add.s32 	%r320, %r320, 1;
	add.s32 	%r319, %r319, -64;
	add.s32 	%r294, %r47, 63;
	shr.u32 	%r295, %r294, 6;
	setp.ne.s32 	%p65, %r320, %r295;
	@%p65 bra 	$L__BB1_35;
$L__BB1_88:
	setp.ge.s32 	%p66, %r5, %r4;
	@%p66 bra 	$L__BB1_102;
	setp.lt.s32 	%p67, %r117, 1;
	mul.wide.u32 	%rd65, %r5, 4;
	add.s64 	%rd66, %rd5, %rd65;
	ld.local.f32 	%f421, [%rd66];
	add.f32 	%f422, %f421, 0f2B8CBCCC;
	rcp.rn.f32 	%f16, %f422;
	add.s32 	%r296, %r2, %r5;
	mul.lo.s32 	%r92, %r115, %r296;
	@%p67 bra 	$L__BB1_102;
	add.s32 	%r298, %r92, %r1;
	mul.lo.s32 	%r93, %r298, %r117;
	add.s32 	%r299, %r117, -1;
	and.b32  	%r94, %r117, 15;
	setp.lt.u32 	%p68, %r299, 15;
	mov.b32 	%r336, 0;
	@%p68 bra 	$L__BB1_93;
	and.b32  	%r336, %r117, 2147483632;
	neg.s32 	%r334, %r336;
	add.s64 	%rd82, %rd3, 32;
	mov.u32 	%r333, %r93;
$L__BB1_92:
	.pragma "nounroll";
	ld.local.v4.f32 	{%f423, %f424, %f425, %f426}, [%rd82+-32];
	mul.f32 	%f427, %f16, %f423;
	mul.wide.s32 	%rd67, %r333, 4;
	add.s64 	%rd68, %rd2, %rd67;
	st.global.f32 	[%rd68], %f427;
	mul.f32 	%f428, %f16, %f424;
	st.global.f32 	[%rd68+4], %f428;
	mul.f32 	%f429, %f16, %f425;
	st.global.f32 	[%rd68+8], %f429;
	mul.f32 	%f430, %f16, %f426;
	st.global.f32 	[%rd68+12], %f430;
	ld.local.v4.f32 	{%f431, %f432, %f433, %f434}, [%rd82+-16];
	mul.f32 	%f435, %f16, %f431;
	st.global.f32 	[%rd68+16], %f435;
	mul.f32 	%f436, %f16, %f432;
	st.global.f32 	[%rd68+20], %f436;
	mul.f32 	%f437, %f16, %f433;
	st.global.f32 	[%rd68+24], %f437;
	mul.f32 	%f438, %f16, %f434;
	st.global.f32 	[%rd68+28], %f438;
	ld.local.v4.f32 	{%f439, %f440, %f441, %f442}, [%rd82];
	mul.f32 	%f443, %f16, %f439;
	st.global.f32 	[%rd68+32], %f443;
	mul.f32 	%f444, %f16, %f440;
	st.global.f32 	[%rd68+36], %f444;
	mul.f32 	%f445, %f16, %f441;
	st.global.f32 	[%rd68+40], %f445;
	mul.f32 	%f446, %f16, %f442;
	st.global.f32 	[%rd68+44], %f446;
	ld.local.v4.f32 	{%f447, %f448, %f449, %f450}, [%rd82+16];
	mul.f32 	%f451, %f16, %f447;
	st.global.f32 	[%rd68+48], %f451;
	mul.f32 	%f452, %f16, %f448;
	st.global.f32 	[%rd68+52], %f452;
	mul.f32 	%f453, %f16, %f449;
	st.global.f32 	[%rd68+56], %f453;
	mul.f32 	%f454, %f16, %f450;
	st.global.f32 	[%rd68+60], %f454;
	add.s32 	%r334, %r334, 16;
	add.s32 	%r333, %r333, 16;
	add.s64 	%rd82, %rd82, 64;
	setp.ne.s32 	%p69, %r334, 0;
	@%p69 bra 	$L__BB1_92;
$L__BB1_93:
	setp.eq.s32 	%p70, %r94, 0;
	@%p70 bra 	$L__BB1_102;
	and.b32  	%r102, %r117, 7;
	setp.lt.u32 	%p71, %r94, 8;
	@%p71 bra 	$L__BB1_96;
	mul.wide.u32 	%rd69, %r336, 4;
	add.s64 	%rd70, %rd3, %rd69;
	ld.local.f32 	%f455, [%rd70];
	mul.f32 	%f456, %f16, %f455;
	add.s32 	%r300, %r93, %r336;
	mul.wide.s32 	%rd71, %r300, 4;
	add.s64 	%rd72, %rd2, %rd71;
	st.global.f32 	[%rd72], %f456;
	ld.local.f32 	%f457, [%rd70+4];
	mul.f32 	%f458, %f16, %f457;
	st.global.f32 	[%rd72+4], %f458;
	ld.local.f32 	%f459, [%rd70+8];
	mul.f32 	%f460, %f16, %f459;
	st.global.f32 	[%rd72+8], %f460;
	ld.local.f32 	%f461, [%rd70+12];
	mul.f32 	%f462, %f16, %f461;
	st.global.f32 	[%rd72+12], %f462;
	ld.local.f32 	%f463, [%rd70+16];
	mul.f32 	%f464, %f16, %f463;
	st.global.f32 	[%rd72+16], %f464;
	ld.local.f32 	%f465, [%rd70+20];
	mul.f32 	%f466, %f16, %f465;
	st.global.f32 	[%rd72+20], %f466;
	ld.local.f32 	%f467, [%rd70+24];
	mul.f32 	%f468, %f16, %f467;
	st.global.f32 	[%rd72+24], %f468;
	ld.local.f32 	%f469, [%rd70+28];
	mul.f32 	%f470, %f16, %f469;
	st.global.f32 	[%rd72+28], %f470;
	add.s32 	%r336, %r336, 8;
$L__BB1_96:
	setp.eq.s32 	%p72, %r102, 0;
	@%p72 bra 	$L__BB1_102;
	and.b32  	%r105, %r117, 3;
	setp.lt.u32 	%p73, %r102, 4;
	@%p73 bra 	$L__BB1_99;
	mul.wide.u32 	%rd73, %r336, 4;
	add.s64 	%rd74, %rd3, %rd73;
	ld.local.f32 	%f471, [%rd74];
	mul.f32 	%f472, %f16, %f471;
	add.s32 	%r301, %r93, %r336;
	mul.wide.s32 	%rd75, %r301, 4;
	add.s64 	%rd76, %rd2, %rd75;
	st.global.f32 	[%rd76], %f472;
	ld.local.f32 	%f473, [%rd74+4];
	mul.f32 	%f474, %f16, %f473;
	st.global.f32 	[%rd76+4], %f474;
	ld.local.f32 	%f475, [%rd74+8];
	mul.f32 	%f476, %f16, %f475;
	st.global.f32 	[%rd76+8], %f476;
	ld.local.f32 	%f477, [%rd74+12];
	mul.f32 	%f478, %f16, %f477;
	st.global.f32 	[%rd76+12], %f478;
	add.s32 	%r336, %r336, 4;
$L__BB1_99:
	setp.eq.s32 	%p74, %r105, 0;
	@%p74 bra 	$L__BB1_102;
	add.s32 	%r339, %r336, %r93;
	mul.wide.u32 	%rd77, %r336, 4;
	add.s64 	%rd83, %rd3, %rd77;
	neg.s32 	%r338, %r105;
$L__BB1_101:
	.pragma "nounroll";
	mul.wide.s32 	%rd78, %r339, 4;
	add.s64 	%rd79, %rd2, %rd78;
	ld.local.f32 	%f479, [%rd83];
	mul.f32 	%f480, %f16, %f479;
	st.global.f32 	[%rd79], %f480;
	add.s32 	%r339, %r339, 1;
	add.s64 	%rd83, %rd83, 4;
	add.s32 	%r338, %r338, 1;
	setp.ne.s32 	%p75, %r338, 0;
	@%p75 bra 	$L__BB1_101;
$L__BB1_102:
	ret;

}
	// .globl	_ZN6kernel22standard_decode_kernelEPKfS1_S1_PfPKiiiiif
.visible .entry _ZN6kernel22standard_decode_kernelEPKfS1_S1_PfPKiiiiif(
	.param .u64 .ptr .align 1 _ZN6kernel22standard_decode_kernelEPKfS1_S1_PfPKiiiiif_param_0,
	.param .u64 .ptr .align 1 _ZN6kernel22standard_decode_kernelEPKfS1_S1_PfPKiiiiif_param_1,
	.param .u64 .ptr .align 1 _ZN6kernel22standard_decode_kernelEPKfS1_S1_PfPKiiiiif_param_2,
	.param .u64 .ptr .align 1 _ZN6kernel22standard_decode_kernelEPKfS1_S1_PfPKiiiiif_param_3,
	.param .u64 .ptr .align 1 _ZN6kernel22standard_decode_kernelEPKfS1_S1_PfPKiiiiif_param_4,
	.param .u32 _ZN6kernel22standard_decode_kernelEPKfS1_S1_PfPKiiiiif_param_5,
	.param .u32 _ZN6kernel22standard_decode_kernelEPKfS1_S1_PfPKiiiiif_param_6,
	.param .u32 _ZN6kernel22standard_decode_kernelEPKfS1_S1_PfPKiiiiif_param_7,
	.param .u32 _ZN6kernel22standard_decode_kernelEPKfS1_S1_PfPKiiiiif_param_8,
	.param .f32 _ZN6kernel22standard_decode_kernelEPKfS1_S1_PfPKiiiiif_param_9
)
{
	.reg .pred 	%p<19>;
	.reg .b32 	%r<97>;
	.reg .b32 	%f<218>;
	.reg .b64 	%rd<27>;
	// demoted variable
	.shared .align 4 .b8 _ZZN6kernel22standard_decode_kernelEPKfS1_S1_PfPKiiiiifE12temp_storage[24];
	// demoted variable
	.shared .align 4 .f32 _ZZN6kernel22standard_decode_kernelEPKfS1_S1_PfPKiiiiifE12shared_score;
	ld.param.u64 	%rd3, [_ZN6kernel22standard_decode_kernelEPKfS1_S1_PfPKiiiiif_param_0];
	ld.param.u64 	%rd5, [_ZN6kernel22standard_decode_kernelEPKfS1_S1_PfPKiiiiif_param_1];
	ld.param.u64 	%rd6, [_ZN6kernel22standard_decode_kernelEPKfS1_S1_PfPKiiiiif_param_2];
	ld.param.u64 	%rd4, [_ZN6kernel22standard_decode_kernelEPKfS1_S1_PfPKiiiiif_param_3];
	ld.param.u64 	%rd7, [_ZN6kernel22standard_decode_kernelEPKfS1_S1_PfPKiiiiif_param_4];
	ld.param.u32 	%r20, [_ZN6kernel22standard_decode_kernelEPKfS1_S1_PfPKiiiiif_param_6];
	ld.param.u32 	%r21, [_ZN6kernel22standard_decode_kernelEPKfS1_S1_PfPKiiiiif_param_7];
	ld.param.u32 	%r22, [_ZN6kernel22standard_decode_kernelEPKfS1_S1_PfPKiiiiif_param_8];
	ld.param.f32 	%f41, [_ZN6kernel22standard_decode_kernelEPKfS1_S1_PfPKiiiiif_param_9];
	cvta.to.global.u64 	%rd1, %rd6;
	cvta.to.global.u64 	%rd2, %rd5;
	cvta.to.global.u64 	%rd8, %rd7;
	mov.u32 	%r1, %ctaid.x;
	mov.u32 	%r2, %tid.x;
	ld.global.nc.u32 	%r3, [%rd8];
	setp.ge.s32 	%p1, %r2, %r21;
	mov.f32 	%f200, 0f00000000;
	@%p1 bra 	$L__BB2_2;
	cvta.to.global.u64 	%rd9, %rd3;
	mad.lo.s32 	%r23, %r21, %r1, %r2;
	mul.wide.u32 	%rd10, %r23, 4;
	add.s64 	%rd11, %rd9, %rd10;
	ld.global.nc.f32 	%f200, [%rd11];
$L__BB2_2:
	setp.lt.s32 	%p2, %r3, 0;
	mov.f32 	%f201, 0f00000000;
	mov.f32 	%f216, 0f2B8CBCCC;
	@%p2 bra 	$L__BB2_32;
	div.s32 	%r26, %r1, %r20;
	mul.lo.s32 	%r4, %r26, %r21;
	// begin inline asm
	mov.u32 %r24, %laneid;
	// end inline asm
	shr.u32 	%r27, %r2, 3;
	and.b32  	%r28, %r27, 124;
	mov.u32 	%r29, _ZZN6kernel22standard_decode_kernelEPKfS1_S1_PfPKiiiiifE12temp_storage;
	add.s32 	%r30, %r29, %r28;
	add.s32 	%r6, %r30, 4;
	setp.eq.s32 	%p3, %r3, 0;
	mov.f32 	%f212, 0fFF7FFFFF;
	mov.f32 	%f201, 0f00000000;
	mov.b32 	%r96, 0;
	mov.f32 	%f209, %f201;
	@%p3 bra 	$L__BB2_22;
	add.s32 	%r31, %r3, 1;
	and.b32  	%r96, %r31, -2;
	neg.s32 	%r95, %r96;
	add.s32 	%r93, %r2, %r4;
	add.s32 	%r94, %r93, %r22;
	shl.b32 	%r10, %r22, 1;
	mov.f32 	%f212, 0fFF7FFFFF;
	mov.f32 	%f201, 0f00000000;
$L__BB2_5:
	setp.ge.s32 	%p4, %r2, %r21;
	mov.f32 	%f204, 0f00000000;
	@%p4 bra 	$L__BB2_7;
	mul.wide.s32 	%rd12, %r93, 4;
	add.s64 	%rd13, %rd2, %rd12;
	ld.global.nc.f32 	%f51, [%rd13];
	mul.f32 	%f204, %f200, %f51;
$L__BB2_7:
	setp.ne.s32 	%p5, %r24, 0;
	mov.b32 	%r32, 1;
	mov.b32 	%r45, 31;
	mov.b32 	%r46, -1;
	// begin inline asm
	{  .reg .f32 r0;  .reg .pred p;  shfl.sync.down.b32 r0|p, %f204, %r32, %r45, %r46;  @p add.f32 r0, r0, %f204;  mov.f32 %f52, r0;}
	// end inline asm
	mov.b32 	%r35, 2;
	// begin inline asm
	{  .reg .f32 r0;  .reg .pred p;  shfl.sync.down.b32 r0|p, %f52, %r35, %r45, %r46;  @p add.f32 r0, r0, %f52;  mov.f32 %f55, r0;}
	// end inline asm
	mov.b32 	%r38, 4;
	// begin inline asm
	{  .reg .f32 r0;  .reg .pred p;  shfl.sync.down.b32 r0|p, %f55, %r38, %r45, %r46;  @p add.f32 r0, r0, %f55;  mov.f32 %f58, r0;}
	// end inline asm
	mov.b32 	%r41, 8;
	// begin inline asm
	{  .reg .f32 r0;  .reg .pred p;  shfl.sync.down.b32 r0|p, %f58, %r41, %r45, %r46;  @p add.f32 r0, r0, %f58;  mov.f32 %f61, r0;}
	// end inline asm
	mov.b32 	%r44, 16;
	// begin inline asm
	{  .reg .f32 r0;  .reg .pred p;  shfl.sync.down.b32 r0|p, %f61, %r44, %r45, %r46;  @p add.f32 r0, r0, %f61;  mov.f32 %f64, r0;}
	// end inline asm
	@%p5 bra 	$L__BB2_9;
	st.shared.f32 	[%r6], %f64;
$L__BB2_9:
	setp.ne.s32 	%p6, %r2, 0;
	bar.sync 	0;
	@%p6 bra 	$L__BB2_11;
	ld.shared.f32 	%f67, [_ZZN6kernel22standard_decode_kernelEPKfS1_S1_PfPKiiiiifE12temp_storage+8];
	add.f32 	%f68, %f64, %f67;
	ld.shared.f32 	%f69, [_ZZN6kernel22standard_decode_kernelEPKfS1_S1_PfPKiiiiifE12temp_storage+12];
	add.f32 	%f70, %f68, %f69;
	ld.shared.f32 	%f71, [_ZZN6kernel22standard_decode_kernelEPKfS1_S1_PfPKiiiiifE12temp_storage+16];
	add.f32 	%f72, %f70, %f71;
	st.shared.f32 	[_ZZN6kernel22standard_decode_kernelEPKfS1_S1_PfPKiiiiifE12shared_score], %f72;
$L__BB2_11:
	setp.ge.s32 	%p7, %r2, %r21;
	bar.sync 	0;
	ld.shared.f32 	%f73, [_ZZN6kernel22standard_decode_kernelEPKfS1_S1_PfPKiiiiifE12shared_score];
	mul.f32 	%f74, %f41, %f73;
	max.f32 	%f9, %f212, %f74;
	sub.f32 	%f75, %f74, %f9;
	fma.rn.f32 	%f76, %f75, 0f3BBB989D, 0f3F000000;
	cvt.sat.f32.f32 	%f77, %f76;
	mov.f32 	%f78, 0f4B400001;
	mov.f32 	%f79, 0f437C0000;
	fma.rm.f32 	%f80, %f77, %f79, %f78;
	add.f32 	%f81, %f80, 0fCB40007F;
	neg.f32 	%f82, %f81;
	fma.rn.f32 	%f83, %f75, 0f3FB8AA3B, %f82;
	fma.rn.f32 	%f84, %f75, 0f32A57060, %f83;
	mov.b32 	%r47, %f80;
	shl.b32 	%r48, %r47, 23;
	mov.b32 	%f85, %r48;
	ex2.approx.ftz.f32 	%f86, %f84;
	mul.f32 	%f10, %f86, %f85;
	sub.f32 	%f87, %f212, %f9;
	fma.rn.f32 	%f88, %f87, 0f3BBB989D, 0f3F000000;
	cvt.sat.f32.f32 	%f89, %f88;
	fma.rm.f32 	%f90, %f89, %f79, %f78;
	add.f32 	%f91, %f90, 0fCB40007F;
	neg.f32 	%f92, %f91;
	fma.rn.f32 	%f93, %f87, 0f3FB8AA3B, %f92;
	fma.rn.f32 	%f94, %f87, 0f32A57060, %f93;
	mov.b32 	%r49, %f90;
	shl.b32 	%r50, %r49, 23;
	mov.b32 	%f95, %r50;
	ex2.approx.ftz.f32 	%f96, %f94;
	mul.f32 	%f97, %f96, %f95;
	fma.rn.f32 	%f11, %f209, %f97, %f10;
	mul.f32 	%f205, %f201, %f97;
	@%p7 bra 	$L__BB2_13;
	mul.wide.s32 	%rd14, %r93, 4;
	add.s64 	%rd15, %rd1, %rd14;
	ld.global.nc.f32 	%f98, [%rd15];
	fma.rn.f32 	%f205, %f10, %f98, %f205;
$L__BB2_13:
	setp.ge.s32 	%p8, %r2, %r21;
	mov.f32 	%f206, 0f00000000;
	@%p8 bra 	$L__BB2_15;
	mul.wide.s32 	%rd16, %r94, 4;
	add.s64 	%rd17, %rd2, %rd16;
	ld.global.nc.f32 	%f100, [%rd17];
	mul.f32 	%f206, %f200, %f100;
$L__BB2_15:
	setp.ne.s32 	%p9, %r24, 0;
	mov.b32 	%r51, 1;
	mov.b32 	%r64, 31;
	mov.b32 	%r65, -1;
	// begin inline asm
	{  .reg .f32 r0;  .reg .pred p;  shfl.sync.down.b32 r0|p, %f206, %r51, %r64, %r65;  @p add.f32 r0, r0, %f206;  mov.f32 %f101, r0;}
	// end inline asm
	mov.b32 	%r54, 2;
	// begin inline asm
	{  .reg .f32 r0;  .reg .pred p;  shfl.sync.down.b32 r0|p, %f101, %r54, %r64, %r65;  @p add.f32 r0, r0, %f101;  mov.f32 %f104, r0;}
	// end inline asm
	mov.b32 	%r57, 4;
	// begin inline asm
	{  .reg .f32 r0;  .reg .pred p;  shfl.sync.down.b32 r0|p, %f104, %r57, %r64, %r65;  @p add.f32 r0, r0, %f104;  mov.f32 %f107, r0;}
	// end inline asm
	mov.b32 	%r60, 8;
	// begin inline asm
	{  .reg .f32 r0;  .reg .pred p;  shfl.sync.down.b32 r0|p, %f107, %r60, %r64, %r65;  @p add.f32 r0, r0, %f107;  mov.f32 %f110, r0;}
	// end inline asm
	mov.b32 	%r63, 16;
	// begin inline asm
	{  .reg .f32 r0;  .reg .pred p;  shfl.sync.down.b32 r0|p, %f110, %r63, %r64, %r65;  @p add.f32 r0, r0, %f110;  mov.f32 %f113, r0;}
	// end inline asm
	@%p9 bra 	$L__BB2_17;
	st.shared.f32 	[%r6], %f113;
$L__BB2_17:
	setp.ne.s32 	%p10, %r2, 0;
	bar.sync 	0;
	@%p10 bra 	$L__BB2_19;
	ld.shared.f32 	%f116, [_ZZN6kernel22standard_decode_kernelEPKfS1_S1_PfPKiiiiifE12temp_storage+8];
	add.f32 	%f117, %f113, %f116;
	ld.shared.f32 	%f118, [_ZZN6kernel22standard_decode_kernelEPKfS1_S1_PfPKiiiiifE12temp_storage+12];
	add.f32 	%f119, %f117, %f118;
	ld.shared.f32 	%f120, [_ZZN6kernel22standard_decode_kernelEPKfS1_S1_PfPKiiiiifE12temp_storage+16];
	add.f32 	%f121, %f119, %f120;
	st.shared.f32 	[_ZZN6kernel22standard_decode_kernelEPKfS1_S1_PfPKiiiiifE12shared_score], %f121;
$L__BB2_19:
	setp.ge.s32 	%p11, %r2, %r21;
	bar.sync 	0;
	ld.shared.f32 	%f122, [_ZZN6kernel22standard_decode_kernelEPKfS1_S1_PfPKiiiiifE12shared_score];
	mul.f32 	%f123, %f41, %f122;
	max.f32 	%f212, %f9, %f123;
	sub.f32 	%f124, %f123, %f212;
	fma.rn.f32 	%f125, %f124, 0f3BBB989D, 0f3F000000;
	cvt.sat.f32.f32 	%f126, %f125;
	mov.f32 	%f127, 0f4B400001;
	mov.f32 	%f128, 0f437C0000;
	fma.rm.f32 	%f129, %f126, %f128, %f127;
	add.f32 	%f130, %f129, 0fCB40007F;
	neg.f32 	%f131, %f130;
	fma.rn.f32 	%f132, %f124, 0f3FB8AA3B, %f131;
	fma.rn.f32 	%f133, %f124, 0f32A57060, %f132;
	mov.b32 	%r66, %f129;
	shl.b32 	%r67, %r66, 23;
	mov.b32 	%f134, %r67;
	ex2.approx.ftz.f32 	%f135, %f133;
	mul.f32 	%f19, %f135, %f134;
	sub.f32 	%f136, %f9, %f212;
	fma.rn.f32 	%f137, %f136, 0f3BBB989D, 0f3F000000;
	cvt.sat.f32.f32 	%f138, %f137;
	fma.rm.f32 	%f139, %f138, %f128, %f127;
	add.f32 	%f140, %f139, 0fCB40007F;
	neg.f32 	%f141, %f140;
	fma.rn.f32 	%f142, %f136, 0f3FB8AA3B, %f141;
	fma.rn.f32 	%f143, %f136, 0f32A57060, %f142;
	mov.b32 	%r68, %f139;
	shl.b32 	%r69, %r68, 23;
	mov.b32 	%f144, %r69;
	ex2.approx.ftz.f32 	%f145, %f143;
	mul.f32 	%f146, %f145, %f144;
	fma.rn.f32 	%f209, %f11, %f146, %f19;
	mul.f32 	%f201, %f205, %f146;
	@%p11 bra 	$L__BB2_21;
	mul.wide.s32 	%rd18, %r94, 4;
	add.s64 	%rd19, %rd1, %rd18;
	ld.global.nc.f32 	%f147, [%rd19];
	fma.rn.f32 	%f201, %f19, %f147, %f201;
$L__BB2_21:
	add.s32 	%r95, %r95, 2;
	add.s32 	%r94, %r94, %r10;
	add.s32 	%r93, %r93, %r10;
	setp.ne.s32 	%p12, %r95, 0;
	@%p12 bra 	$L__BB2_5;
$L__BB2_22:
	and.b32  	%r70, %r3, 1;
	setp.eq.b32 	%p13, %r70, 1;
	@%p13 bra 	$L__BB2_31;
	setp.ge.s32 	%p14, %r2, %r21;
	mad.lo.s32 	%r19, %r96, %r22, %r4;
	mov.f32 	%f213, 0f00000000;
	@%p14 bra 	$L__BB2_25;
	add.s32 	%r71, %r19, %r2;
	mul.wide.s32 	%rd20, %r71, 4;
	add.s64 	%rd21, %rd2, %rd20;
	ld.global.nc.f32 	%f149, [%rd21];
	mul.f32 	%f213, %f200, %f149;
$L__BB2_25:
	setp.ne.s32 	%p15, %r24, 0;
	mov.b32 	%r72, 1;
	mov.b32 	%r85, 31;
	mov.b32 	%r86, -1;
	// begin inline asm
	{  .reg .f32 r0;  .reg .pred p;  shfl.sync.down.b32 r0|p, %f213, %r72, %r85, %r86;  @p add.f32 r0, r0, %f213;  mov.f32 %f150, r0;}
	// end inline asm
	mov.b32 	%r75, 2;
	// begin inline asm
	{  .reg .f32 r0;  .reg .pred p;  shfl.sync.down.b32 r0|p, %f150, %r75, %r85, %r86;  @p add.f32 r0, r0, %f150;  mov.f32 %f153, r0;}
	// end inline asm
	mov.b32 	%r78, 4;
	// begin inline asm
	{  .reg .f32 r0;  .reg .pred p;  shfl.sync.down.b32 r0|p, %f153, %r78, %r85, %r86;  @p add.f32 r0, r0, %f153;  mov.f32 %f156, r0;}
	// end inline asm
	mov.b32 	%r81, 8;
	// begin inline asm
	{  .reg .f32 r0;  .reg .pred p;  shfl.sync.down.b32 r0|p, %f156, %r81, %r85, %r86;  @p add.f32 r0, r0, %f156;  mov.f32 %f159, r0;}
	// end inline asm
	mov.b32 	%r84, 16;
	// begin inline asm
	{  .reg .f32 r0;  .reg .pred p;  shfl.sync.down.b32 r0|p, %f159, %r84, %r85, %r86;  @p add.f32 r0, r0, %f159;  mov.f32 %f162, r0;}
	// end inline asm
	@%p15 bra 	$L__BB2_27;
	st.shared.f32 	[%r6], %f162;
$L__BB2_27:
	setp.ne.s32 	%p16, %r2, 0;
	bar.sync 	0;
	@%p16 bra 	$L__BB2_29;
	ld.shared.f32 	%f165, [_ZZN6kernel22standard_decode_kernelEPKfS1_S1_PfPKiiiiifE12temp_storage+8];
	add.f32 	%f166, %f162, %f165;
	ld.shared.f32 	%f167, [_ZZN6kernel22standard_decode_kernelEPKfS1_S1_PfPKiiiiifE12temp_storage+12];
	add.f32 	%f168, %f166, %f167;
	ld.shared.f32 	%f169, [_ZZN6kernel22standard_decode_kernelEPKfS1_S1_PfPKiiiiifE12temp_storage+16];
	add.f32 	%f170, %f168, %f169;
	st.shared.f32 	[_ZZN6kernel22standard_decode_kernelEPKfS1_S1_PfPKiiiiifE12shared_score], %f170;
$L__BB2_29:
	setp.ge.s32 	%p17, %r2, %r21;
	bar.sync 	0;
	ld.shared.f32 	%f171, [_ZZN6kernel22standard_decode_kernelEPKfS1_S1_PfPKiiiiifE12shared_score];
	mul.f32 	%f172, %f41, %f171;
	max.f32 	%f173, %f212, %f172;
	sub.f32 	%f174, %f172, %f173;
	fma.rn.f32 	%f175, %f174, 0f3BBB989D, 0f3F000000;
	cvt.sat.f32.f32 	%f176, %f175;
	mov.f32 	%f177, 0f4B400001;
	mov.f32 	%f178, 0f437C0000;
	fma.rm.f32 	%f179, %f176, %f178, %f177;
	add.f32 	%f180, %f179, 0fCB40007F;
	neg.f32 	%f181, %f180;
	fma.rn.f32 	%f182, %f174, 0f3FB8AA3B, %f181;
	fma.rn.f32 	%f183, %f174, 0f32A57060, %f182;
	mov.b32 	%r87, %f179;
	shl.b32 	%r88, %r87, 23;
	mov.b32 	%f184, %r88;
	ex2.approx.ftz.f32 	%f185, %f183;
	mul.f32 	%f32, %f185, %f184;
	sub.f32 	%f186, %f212, %f173;
	fma.rn.f32 	%f187, %f186, 0f3BBB989D, 0f3F000000;
	cvt.sat.f32.f32 	%f188, %f187;
	fma.rm.f32 	%f189, %f188, %f178, %f177;
	add.f32 	%f190, %f189, 0fCB40007F;
	neg.f32 	%f191, %f190;
	fma.rn.f32 	%f192, %f186, 0f3FB8AA3B, %f191;
	fma.rn.f32 	%f193, %f186, 0f32A57060, %f192;
	mov.b32 	%r89, %f189;
	shl.b32 	%r90, %r89, 23;
	mov.b32 	%f194, %r90;
	ex2.approx.ftz.f32 	%f195, %f193;
	mul.f32 	%f196, %f195, %f194;
	fma.rn.f32 	%f209, %f209, %f196, %f32;
	mul.f32 	%f201, %f201, %f196;
	@%p17 bra 	$L__BB2_31;
	add.s32 	%r91, %r19, %r2;
	mul.wide.s32 	%rd22, %r91, 4;
	add.s64 	%rd23, %rd1, %rd22;
	ld.global.nc.f32 	%f197, [%rd23];
	fma.rn.f32 	%f201, %f32, %f197, %f201;
$L__BB2_31:
	add.f32 	%f216, %f209, 0f2B8CBCCC;
$L__BB2_32:
	setp.ge.s32 	%p18, %r2, %r21;
	@%p18 bra 	$L__BB2_34;
	rcp.rn.f32 	%f198, %f216;
	mul.f32 	%f199, %f201, %f198;
	mad.lo.s32 	%r92, %r21, %r1, %r2;
	cvta.to.global.u64 	%rd24, %rd4;
	mul.wide.u32 	%rd25, %r92, 4;
	add.s64 	%rd26, %rd24, %rd25;
	st.global.f32 	[%rd26], %f199;
$L__BB2_34:
	ret;

}


// ===== COMPILED SASS (sm_100) =====

	.target	sm_100

	.elftype	@"ET_EXEC"


//--------------------- .note.nv.tkinfo           --------------------------
	.section	.note.nv.tkinfo,"",@"SHT_NOTE"
	.sectionflags	@"SHF_NOTE_NV_TKINFO"
	.tkinfo
        /*0018*/ 	.word	0x00000002
        /*0030*/ 	.string	""
        /*0030*/ 	.string	"ptxas"
        /*0030*/ 	.string	"Cuda compilation tools, release 13.0, V13.0.88"
        /*0030*/ 	.string	"Build cuda_13.0.r13.0/compiler.36424714_0"
        /*0030*/ 	.string	"-arch sm_100 -m 64 "



//--------------------- .note.nv.cuinfo           --------------------------
	.section	.note.nv.cuinfo,"",@"SHT_NOTE"
	.sectionflags	@"SHF_NOTE_NV_CUINFO"
        /*0018*/ 	.short	0x0002
        /*001a*/ 	.short	0x0064
        /*001c*/ 	.short	0x0082
	.zero		2


//--------------------- .nv.info                  --------------------------
	.section	.nv.info,"",@"SHT_CUDA_INFO"
	.align	4


	//----- nvinfo : EIATTR_REGCOUNT
	.align		4
        /*0000*/ 	.byte	0x04, 0x2f
        /*0002*/ 	.short	(.L_41 - .L_40)
	.align		4
.L_40:
        /*0004*/ 	.word	index@(_ZN3cub18CUB_300001_SM_10006detail11EmptyKernelIvEEvv)
        /*0008*/ 	.word	0x00000004


	//----- nvinfo : EIATTR_FRAME_SIZE
	.align		4
.L_41:
        /*000c*/ 	.byte	0x04, 0x11
        /*000e*/ 	.short	(.L_43 - .L_42)
	.align		4
.L_42:
        /*0010*/ 	.word	index@(_ZN3cub18CUB_300001_SM_10006detail11EmptyKernelIvEEvv)
        /*0014*/ 	.word	0x00000000


	//----- nvinfo : EIATTR_REGCOUNT
	.align		4
.L_43:
        /*0018*/ 	.byte	0x04, 0x2f
        /*001a*/ 	.short	(.L_45 - .L_44)
	.align		4
.L_44:
        /*001c*/ 	.word	index@(_ZN6kernel25flash_attn_prefill_kernelEPKfS1_S1_Pfiiiiiiif)
        /*0020*/ 	.word	0x00000020


	//----- nvinfo : EIATTR_FRAME_SIZE
	.align		4
.L_45:
        /*0024*/ 	.byte	0x04, 0x11
        /*0026*/ 	.short	(.L_47 - .L_46)
	.align		4
.L_46:
        /*0028*/ 	.word	index@($__internal_1_$__cuda_sm20_rcp_rn_f32_slowpath)
        /*002c*/ 	.word	0x00000300


	//----- nvinfo : EIATTR_FRAME_SIZE
	.align		4
.L_47:
        /*0030*/ 	.byte	0x04, 0x11
        /*0032*/ 	.short	(.L_49 - .L_48)
	.align		4
.L_48:
        /*0034*/ 	.word	index@(_ZN6kernel25flash_attn_prefill_kernelEPKfS1_S1_Pfiiiiiiif)
        /*0038*/ 	.word	0x00000300


	//----- nvinfo : EIATTR_REGCOUNT
	.align		4
.L_49:
        /*003c*/ 	.byte	0x04, 0x2f
        /*003e*/ 	.short	(.L_51 - .L_50)
	.align		4
.L_50:
        /*0040*/ 	.word	index@(_ZN6kernel22standard_decode_kernelEPKfS1_S1_PfPKiiiiif)
        /*0044*/ 	.word	0x0000001f


	//----- nvinfo : EIATTR_FRAME_SIZE
	.align		4
.L_51:
        /*0048*/ 	.byte	0x04, 0x11
        /*004a*/ 	.short	(.L_53 - .L_52)
	.align		4
.L_52:
        /*004c*/ 	.word	index@($__internal_0_$__cuda_sm20_rcp_rn_f32_slowpath)
        /*0050*/ 	.word	0x00000000


	//----- nvinfo : EIATTR_FRAME_SIZE
	.align		4
.L_53:
        /*0054*/ 	.byte	0x04, 0x11
        /*0056*/ 	.short	(.L_55 - .L_54)
	.align		4
.L_54:
        /*0058*/ 	.word	index@(_ZN6kernel22standard_decode_kernelEPKfS1_S1_PfPKiiiiif)
        /*005c*/ 	.word	0x00000000


	//----- nvinfo : EIATTR_MIN_STACK_SIZE
	.align		4
.L_55:
        /*0060*/ 	.byte	0x04, 0x12
        /*0062*/ 	.short	(.L_57 - .L_56)
	.align		4
.L_56:
        /*0064*/ 	.word	index@(_ZN6kernel22standard_decode_kernelEPKfS1_S1_PfPKiiiiif)
        /*0068*/ 	.word	0x00000000


	//----- nvinfo : EIATTR_MIN_STACK_SIZE
	.align		4
.L_57:
        /*006c*/ 	.byte	0x04, 0x12
        /*006e*/ 	.short	(.L_59 - .L_58)
	.align		4
.L_58:
        /*0070*/ 	.word	index@(_ZN6kernel25flash_attn_prefill_kernelEPKfS1_S1_Pfiiiiiiif)
        /*0074*/ 	.word	0x00000300


	//----- nvinfo : EIATTR_MIN_STACK_SIZE
	.align		4
.L_59:
        /*0078*/ 	.byte	0x04, 0x12
        /*007a*/ 	.short	(.L_61 - .L_60)
	.align		4
.L_60:
        /*007c*/ 	.word	index@(_ZN3cub18CUB_300001_SM_10006detail11EmptyKernelIvEEvv)
        /*0080*/ 	.word	0x00000000
.L_61:


//--------------------- .nv.compat                --------------------------
	.section	.nv.compat,"",@"SHT_CUDA_COMPAT_INFO"
	.align	4
        /*0000*/ 	.byte	0x02, 0x09, 0x00, 0x00, 0x02, 0x02, 0x01, 0x00, 0x02, 0x05, 0x05, 0x00, 0x03, 0x07, 0x01, 0x01
        /*0010*/ 	.byte	0x02, 0x03, 0x00, 0x00, 0x02, 0x06, 0x01, 0x00, 0x04, 0x0b, 0x08, 0x00, 0x09, 0x00, 0x00, 0x00
        /*0020*/ 	.byte	0x00, 0x00, 0x00, 0x00


//--------------------- .nv.info._ZN6kernel22standard_decode_kernelEPKfS1_S1_PfPKiiiiif --------------------------
	.section	.nv.info._ZN6kernel22standard_decode_kernelEPKfS1_S1_PfPKiiiiif,"",@"SHT_CUDA_INFO"
	.sectionflags	@""
	.align	4


	//----- nvinfo : EIATTR_CUDA_API_VERSION
	.align		4
        /*0000*/ 	.byte	0x04, 0x37
        /*0002*/ 	.short	(.L_63 - .L_62)
.L_62:
        /*0004*/ 	.word	0x00000082


	//----- nvinfo : EIATTR_KPARAM_INFO
	.align		4
.L_63:
        /*0008*/ 	.byte	0x04, 0x17
        /*000a*/ 	.short	(.L_65 - .L_64)
.L_64:
        /*000c*/ 	.word	0x00000000
        /*0010*/ 	.short	0x0009
        /*0012*/ 	.short	0x0038
        /*0014*/ 	.byte	0x00, 0xf0, 0x11, 0x00


	//----- nvinfo : EIATTR_KPARAM_INFO
	.align		4
.L_65:
        /*0018*/ 	.byte	0x04, 0x17
        /*001a*/ 	.short	(.L_67 - .L_66)
.L_66:
        /*001c*/ 	.word	0x00000000
        /*0020*/ 	.short	0x0008
        /*0022*/ 	.short	0x0034
        /*0024*/ 	.byte	0x00, 0xf0, 0x11, 0x00


	//----- nvinfo : EIATTR_KPARAM_INFO
	.align		4
.L_67:
        /*0028*/ 	.byte	0x04, 0x17
        /*002a*/ 	.short	(.L_69 - .L_68)
.L_68:
        /*002c*/ 	.word	0x00000000
        /*0030*/ 	.short	0x0007
        /*0032*/ 	.short	0x0030
        /*0034*/ 	.byte	0x00, 0xf0, 0x11, 0x00


	//----- nvinfo : EIATTR_KPARAM_INFO
	.align		4
.L_69:
        /*0038*/ 	.byte	0x04, 0x17
        /*003a*/ 	.short	(.L_71 - .L_70)
.L_70:
        /*003c*/ 	.word	0x00000000
        /*0040*/ 	.short	0x0006
        /*0042*/ 	.short	0x002c
        /*0044*/ 	.byte	0x00, 0xf0, 0x11, 0x00


	//----- nvinfo : EIATTR_KPARAM_INFO
	.align		4
.L_71:
        /*0048*/ 	.byte	0x04, 0x17
        /*004a*/ 	.short	(.L_73 - .L_72)
.L_72:
        /*004c*/ 	.word	0x00000000
        /*0050*/ 	.short	0x0005
        /*0052*/ 	.short	0x0028
        /*0054*/ 	.byte	0x00, 0xf0, 0x11, 0x00


	//----- nvinfo : EIATTR_KPARAM_INFO
	.align		4
.L_73:
        /*0058*/ 	.byte	0x04, 0x17
        /*005a*/ 	.short	(.L_75 - .L_74)
.L_74:
        /*005c*/ 	.word	0x00000000
        /*0060*/ 	.short	0x0004
        /*0062*/ 	.short	0x0020
        /*0064*/ 	.byte	0x00, 0xf5, 0x21, 0x00


	//----- nvinfo : EIATTR_KPARAM_INFO
	.align		4
.L_75:
        /*0068*/ 	.byte	0x04, 0x17
        /*006a*/ 	.short	(.L_77 - .L_76)
.L_76:
        /*006c*/ 	.word	0x00000000
        /*0070*/ 	.short	0x0003
        /*0072*/ 	.short	0x0018
        /*0074*/ 	.byte	0x00, 0xf5, 0x21, 0x00


	//----- nvinfo : EIATTR_KPARAM_INFO
	.align		4
.L_77:
        /*0078*/ 	.byte	0x04, 0x17
        /*007a*/ 	.short	(.L_79 - .L_78)
.L_78:
        /*007c*/ 	.word	0x00000000
        /*0080*/ 	.short	0x0002
        /*0082*/ 	.short	0x0010
        /*0084*/ 	.byte	0x00, 0xf5, 0x21, 0x00


	//----- nvinfo : EIATTR_KPARAM_INFO
	.align		4
.L_79:
        /*0088*/ 	.byte	0x04, 0x17
        /*008a*/ 	.short	(.L_81 - .L_80)
.L_80:
        /*008c*/ 	.word	0x00000000
        /*0090*/ 	.short	0x0001
        /*0092*/ 	.short	0x0008
        /*0094*/ 	.byte	0x00, 0xf5, 0x21, 0x00


	//----- nvinfo : EIATTR_KPARAM_INFO
	.align		4
.L_81:
        /*0098*/ 	.byte	0x04, 0x17
        /*009a*/ 	.short	(.L_83 - .L_82)
.L_82:
        /*009c*/ 	.word	0x00000000
        /*00a0*/ 	.short	0x0000
        /*00a2*/ 	.short	0x0000
        /*00a4*/ 	.byte	0x00, 0xf5, 0x21, 0x00


	//----- nvinfo : EIATTR_SPARSE_MMA_MASK
	.align		4
.L_83:
        /*00a8*/ 	.byte	0x03, 0x50
        /*00aa*/ 	.short	0x0000


	//----- nvinfo : EIATTR_MAXREG_COUNT
	.align		4
        /*00ac*/ 	.byte	0x03, 0x1b
        /*00ae*/ 	.short	0x00ff


	//----- nvinfo : EIATTR_NUM_BARRIERS
	.align		4
        /*00b0*/ 	.byte	0x02, 0x4c
        /*00b2*/ 	.byte	0x01
	.zero		1


	//----- nvinfo : EIATTR_MERCURY_ISA_VERSION
	.align		4
        /*00b4*/ 	.byte	0x03, 0x5f
        /*00b6*/ 	.short	0x0101


	//----- nvinfo : EIATTR_COOP_GROUP_MASK_REGIDS
	.align		4
        /*00b8*/ 	.byte	0x04, 0x29
        /*00ba*/ 	.short	(.L_85 - .L_84)


	//   ....[0]....
.L_84:
        /*00bc*/ 	.word	0xffffffff


	//   ....[1]....
        /*00c0*/ 	.word	0xffffffff


	//   ....[2]....
        /*00c4*/ 	.word	0xffffffff


	//   ....[3]....
        /*00c8*/ 	.word	0xffffffff


	//   ....[4]....
        /*00cc*/ 	.word	0xffffffff


	//   ....[5]....
        /*00d0*/ 	.word	0xffffffff


	//   ....[6]....
        /*00d4*/ 	.word	0xffffffff


	//   ....[7]....
        /*00d8*/ 	.word	0xffffffff


	//   ....[8]....
        /*00dc*/ 	.word	0xffffffff


	//   ....[9]....
        /*00e0*/ 	.word	0xffffffff


	//   ....[10]....
        /*00e4*/ 	.word	0xffffffff


	//   ....[11]....
        /*00e8*/ 	.word	0xffffffff


	//   ....[12]....
        /*00ec*/ 	.word	0xffffffff


	//   ....[13]....
        /*00f0*/ 	.word	0xffffffff


	//   ....[14]....
        /*00f4*/ 	.word	0xffffffff


	//----- nvinfo : EIATTR_COOP_GROUP_INSTR_OFFSETS
	.align		4
.L_85:
        /*00f8*/ 	.byte	0x04, 0x28
        /*00fa*/ 	.short	(.L_87 - .L_86)


	//   ....[0]....
.L_86:
        /*00fc*/ 	.word	0x000004e0


	//   ....[1]....
        /*0100*/ 	.word	0x00000510


	//   ....[2]....
        /*0104*/ 	.word	0x00000530


	//   ....[3]....
        /*0108*/ 	.word	0x00000550


	//   ....[4]....
        /*010c*/ 	.word	0x00000580


	//   ....[5]....
        /*0110*/ 	.word	0x000006d0


	//   ....[6]....
        /*0114*/ 	.word	0x00000700


	//   ....[7]....
        /*0118*/ 	.word	0x00000730


	//   ....[8]....
        /*011c*/ 	.word	0x00000750


	//   ....[9]....
        /*0120*/ 	.word	0x00000770


	//   ....[10]....
        /*0124*/ 	.word	0x00000cd0


	//   ....[11]....
        /*0128*/ 	.word	0x00000d30


	//   ....[12]....
        /*012c*/ 	.word	0x00000d50


	//   ....[13]....
        /*0130*/ 	.word	0x00000d70


	//   ....[14]....
        /*0134*/ 	.word	0x00000da0


	//----- nvinfo : EIATTR_VRC_CTA_INIT_COUNT
	.align		4
.L_87:
        /*0138*/ 	.byte	0x02, 0x4a
	.zero		1
	.zero		1


	//----- nvinfo : EIATTR_EXIT_INSTR_OFFSETS
	.align		4
        /*013c*/ 	.byte	0x04, 0x1c
        /*013e*/ 	.short	(.L_89 - .L_88)


	//   ....[0]....
.L_88:
        /*0140*/ 	.word	0x00000ff0


	//   ....[1]....
        /*0144*/ 	.word	0x00001120


	//----- nvinfo : EIATTR_CRS_STACK_SIZE
	.align		4
.L_89:
        /*0148*/ 	.byte	0x04, 0x1e
        /*014a*/ 	.short	(.L_91 - .L_90)
.L_90:
        /*014c*/ 	.word	0x00000000


	//----- nvinfo : EIATTR_CBANK_PARAM_SIZE
	.align		4
.L_91:
        /*0150*/ 	.byte	0x03, 0x19
        /*0152*/ 	.short	0x003c


	//----- nvinfo : EIATTR_PARAM_CBANK
	.align		4
        /*0154*/ 	.byte	0x04, 0x0a
        /*0156*/ 	.short	(.L_93 - .L_92)
	.align		4
.L_92:
        /*0158*/ 	.word	index@(.nv.constant0._ZN6kernel22standard_decode_kernelEPKfS1_S1_PfPKiiiiif)
        /*015c*/ 	.short	0x0380
        /*015e*/ 	.short	0x003c


	//----- nvinfo : EIATTR_SW_WAR
	.align		4
.L_93:
        /*0160*/ 	.byte	0x04, 0x36
        /*0162*/ 	.short	(.L_95 - .L_94)
.L_94:
        /*0164*/ 	.word	0x00000008
.L_95:


//--------------------- .nv.info._ZN6kernel25flash_attn_prefill_kernelEPKfS1_S1_Pfiiiiiiif --------------------------
	.section	.nv.info._ZN6kernel25flash_attn_prefill_kernelEPKfS1_S1_Pfiiiiiiif,"",@"SHT_CUDA_INFO"
	.sectionflags	@""
	.align	4


	//----- nvinfo : EIATTR_CUDA_API_VERSION
	.align		4
        /*0000*/ 	.byte	0x04, 0x37
        /*0002*/ 	.short	(.L_97 - .L_96)
.L_96:
        /*0004*/ 	.word	0x00000082


	//----- nvinfo : EIATTR_KPARAM_INFO
	.align		4
.L_97:
        /*0008*/ 	.byte	0x04, 0x17
        /*000a*/ 	.short	(.L_99 - .L_98)
.L_98:
        /*000c*/ 	.word	0x00000000
        /*0010*/ 	.short	0x000b
        /*0012*/ 	.short	0x003c
        /*0014*/ 	.byte	0x00, 0xf0, 0x11, 0x00


	//----- nvinfo : EIATTR_KPARAM_INFO
	.align		4
.L_99:
        /*0018*/ 	.byte	0x04, 0x17
        /*001a*/ 	.short	(.L_101 - .L_100)
.L_100:
        /*001c*/ 	.word	0x00000000
        /*0020*/ 	.short	0x000a
        /*0022*/ 	.short	0x0038
        /*0024*/ 	.byte	0x00, 0xf0, 0x11, 0x00


	//----- nvinfo : EIATTR_KPARAM_INFO
	.align		4
.L_101:
        /*0028*/ 	.byte	0x04, 0x17
        /*002a*/ 	.short	(.L_103 - .L_102)
.L_102:
        /*002c*/ 	.word	0x00000000
        /*0030*/ 	.short	0x0009
        /*0032*/ 	.short	0x0034
        /*0034*/ 	.byte	0x00, 0xf0, 0x11, 0x00


	//----- nvinfo : EIATTR_KPARAM_INFO
	.align		4
.L_103:
        /*0038*/ 	.byte	0x04, 0x17
        /*003a*/ 	.short	(.L_105 - .L_104)
.L_104:
        /*003c*/ 	.word	0x00000000
        /*0040*/ 	.short	0x0008
        /*0042*/ 	.short	0x0030
        /*0044*/ 	.byte	0x00, 0xf0, 0x11, 0x00


	//----- nvinfo : EIATTR_KPARAM_INFO
	.align		4
.L_105:
        /*0048*/ 	.byte	0x04, 0x17
        /*004a*/ 	.short	(.L_107 - .L_106)
.L_106:
        /*004c*/ 	.word	0x00000000
        /*0050*/ 	.short	0x0007
        /*0052*/ 	.short	0x002c
        /*0054*/ 	.byte	0x00, 0xf0, 0x11, 0x00


	//----- nvinfo : EIATTR_KPARAM_INFO
	.align		4
.L_107:
        /*0058*/ 	.byte	0x04, 0x17
        /*005a*/ 	.short	(.L_109 - .L_108)
.L_108:
        /*005c*/ 	.word	0x00000000
        /*0060*/ 	.short	0x0006
        /*0062*/ 	.short	0x0028
        /*0064*/ 	.byte	0x00, 0xf0, 0x11, 0x00


	//----- nvinfo : EIATTR_KPARAM_INFO
	.align		4
.L_109:
        /*0068*/ 	.byte	0x04, 0x17
        /*006a*/ 	.short	(.L_111 - .L_110)
.L_110:
        /*006c*/ 	.word	0x00000000
        /*0070*/ 	.short	0x0005
        /*0072*/ 	.short	0x0024
        /*0074*/ 	.byte	0x00, 0xf0, 0x11, 0x00


	//----- nvinfo : EIATTR_KPARAM_INFO
	.align		4
.L_111:
        /*0078*/ 	.byte	0x04, 0x17
        /*007a*/ 	.short	(.L_113 - .L_112)
.L_112:
        /*007c*/ 	.word	0x00000000
        /*0080*/ 	.short	0x0004
        /*0082*/ 	.short	0x0020
        /*0084*/ 	.byte	0x00, 0xf0, 0x11, 0x00


	//----- nvinfo : EIATTR_KPARAM_INFO
	.align		4
.L_113:
        /*0088*/ 	.byte	0x04, 0x17
        /*008a*/ 	.short	(.L_115 - .L_114)
.L_114:
        /*008c*/ 	.word	0x00000000
        /*0090*/ 	.short	0x0003
        /*0092*/ 	.short	0x0018
        /*0094*/ 	.byte	0x00, 0xf5, 0x21, 0x00


	//----- nvinfo : EIATTR_KPARAM_INFO
	.align		4
.L_115:
        /*0098*/ 	.byte	0x04, 0x17
        /*009a*/ 	.short	(.L_117 - .L_116)
.L_116:
        /*009c*/ 	.word	0x00000000
        /*00a0*/ 	.short	0x0002
        /*00a2*/ 	.short	0x0010
        /*00a4*/ 	.byte	0x00, 0xf5, 0x21, 0x00


	//----- nvinfo : EIATTR_KPARAM_INFO
	.align		4
.L_117:
        /*00a8*/ 	.byte	0x04, 0x17
        /*00aa*/ 	.short	(.L_119 - .L_118)
.L_118:
        /*00ac*/ 	.word	0x00000000
        /*00b0*/ 	.short	0x0001
        /*00b2*/ 	.short	0x0008
        /*00b4*/ 	.byte	0x00, 0xf5, 0x21, 0x00


	//----- nvinfo : EIATTR_KPARAM_INFO
	.align		4
.L_119:
        /*00b8*/ 	.byte	0x04, 0x17
        /*00ba*/ 	.short	(.L_121 - .L_120)
.L_120:
        /*00bc*/ 	.word	0x00000000
        /*00c0*/ 	.short	0x0000
        /*00c2*/ 	.short	0x0000
        /*00c4*/ 	.byte	0x00, 0xf5, 0x21, 0x00


	//----- nvinfo : EIATTR_SPARSE_MMA_MASK
	.align		4
.L_121:
        /*00c8*/ 	.byte	0x03, 0x50
        /*00ca*/ 	.short	0x0000


	//----- nvinfo : EIATTR_MAXREG_COUNT
	.align		4
        /*00cc*/ 	.byte	0x03, 0x1b
        /*00ce*/ 	.short	0x00ff


	//----- nvinfo : EIATTR_NUM_BARRIERS
	.align		4
        /*00d0*/ 	.byte	0x02, 0x4c
        /*00d2*/ 	.byte	0x01
	.zero		1


	//----- nvinfo : EIATTR_MERCURY_ISA_VERSION
	.align		4
        /*00d4*/ 	.byte	0x03, 0x5f
        /*00d6*/ 	.short	0x0101


	//----- nvinfo : EIATTR_VRC_CTA_INIT_COUNT
	.align		4
        /*00d8*/ 	.byte	0x02, 0x4a
	.zero		1
	.zero		1


	//----- nvinfo : EIATTR_EXIT_INSTR_OFFSETS
	.align		4
        /*00dc*/ 	.byte	0x04, 0x1c
        /*00de*/ 	.short	(.L_123 - .L_122)


	//   ....[0]....
.L_122:
        /*00e0*/ 	.word	0x00000090


	//   ....[1]....
        /*00e4*/ 	.word	0x000000e0


	//   ....[2]....
        /*00e8*/ 	.word	0x00004160


	//   ....[3]....
        /*00ec*/ 	.word	0x000042a0


	//   ....[4]....
        /*00f0*/ 	.word	0x00004650


	//   ....[5]....
        /*00f4*/ 	.word	0x00004810


	//   ....[6]....
        /*00f8*/ 	.word	0x00004940


	//   ....[7]....
        /*00fc*/ 	.word	0x00004a20


	//----- nvinfo : EIATTR_CRS_STACK_SIZE
	.align		4
.L_123:
        /*0100*/ 	.byte	0x04, 0x1e
        /*0102*/ 	.short	(.L_125 - .L_124)
.L_124:
        /*0104*/ 	.word	0x00000000


	//----- nvinfo : EIATTR_CBANK_PARAM_SIZE
	.align		4
.L_125:
        /*0108*/ 	.byte	0x03, 0x19
        /*010a*/ 	.short	0x0040


	//----- nvinfo : EIATTR_PARAM_CBANK
	.align		4
        /*010c*/ 	.byte	0x04, 0x0a
        /*010e*/ 	.short	(.L_127 - .L_126)
	.align		4
.L_126:
        /*0110*/ 	.word	index@(.nv.constant0._ZN6kernel25flash_attn_prefill_kernelEPKfS1_S1_Pfiiiiiiif)
        /*0114*/ 	.short	0x0380
        /*0116*/ 	.short	0x0040


	//----- nvinfo : EIATTR_SW_WAR
	.align		4
.L_127:
        /*0118*/ 	.byte	0x04, 0x36
        /*011a*/ 	.short	(.L_129 - .L_128)
.L_128:
        /*011c*/ 	.word	0x00000008
.L_129:


//--------------------- .nv.info._ZN3cub18CUB_300001_SM_10006detail11EmptyKernelIvEEvv --------------------------
	.section	.nv.info._ZN3cub18CUB_300001_SM_10006detail11EmptyKernelIvEEvv,"",@"SHT_CUDA_INFO"
	.sectionflags	@""
	.align	4


	//----- nvinfo : EIATTR_CUDA_API_VERSION
	.align		4
        /*0000*/ 	.byte	0x04, 0x37
        /*0002*/ 	.short	(.L_131 - .L_130)
.L_130:
        /*0004*/ 	.word	0x00000082


	//----- nvinfo : EIATTR_SPARSE_MMA_MASK
	.align		4
.L_131:
        /*0008*/ 	.byte	0x03, 0x50
        /*000a*/ 	.short	0x0000


	//----- nvinfo : EIATTR_MAXREG_COUNT
	.align		4
        /*000c*/ 	.byte	0x03, 0x1b
        /*000e*/ 	.short	0x00ff


	//----- nvinfo : EIATTR_MERCURY_ISA_VERSION
	.align		4
        /*0010*/ 	.byte	0x03, 0x5f
        /*0012*/ 	.short	0x0101


	//----- nvinfo : EIATTR_VRC_CTA_INIT_COUNT
	.align		4
        /*0014*/ 	.byte	0x02, 0x4a
	.zero		1
	.zero		1


	//----- nvinfo : EIATTR_EXIT_INSTR_OFFSETS
	.align		4
        /*0018*/ 	.byte	0x04, 0x1c
        /*001a*/ 	.short	(.L_133 - .L_132)


	//   ....[0]....
.L_132:
        /*001c*/ 	.word	0x00000010


	//----- nvinfo : EIATTR_SW_WAR
	.align		4
.L_133:
        /*0020*/ 	.byte	0x04, 0x36
        /*0022*/ 	.short	(.L_135 - .L_134)
.L_134:
        /*0024*/ 	.word	0x00000008
.L_135:


//--------------------- .nv.callgraph             --------------------------
	.section	.nv.callgraph,"",@"SHT_CUDA_CALLGRAPH"
	.align	4
	.sectionentsize	8
	.align		4
        /*0000*/ 	.word	0x00000000
	.align		4
        /*0004*/ 	.word	0xffffffff
	.align		4
        /*0008*/ 	.word	0x00000000
	.align		4
        /*000c*/ 	.word	0xfffffffe
	.align		4
        /*0010*/ 	.word	0x00000000
	.align		4
        /*0014*/ 	.word	0xfffffffd
	.align		4
        /*0018*/ 	.word	0x00000000
	.align		4
        /*001c*/ 	.word	0xfffffffc


//--------------------- .nv.constant4             --------------------------
	.section	.nv.constant4,"a",@progbits
	.align	8
	.align		8
.nv.constant4:
        /*0000*/ 	.dword	_ZN34_INTERNAL_0cf6f24f_4_k_cu_2b94effd4cuda3std3__45__cpo5beginE
	.align		8
        /*0008*/ 	.dword	_ZN34_INTERNAL_0cf6f24f_4_k_cu_2b94effd4cuda3std3__45__cpo3endE
	.align		8
        /*0010*/ 	.dword	_ZN34_INTERNAL_0cf6f24f_4_k_cu_2b94effd4cuda3std3__45__cpo6cbeginE
	.align		8
        /*0018*/ 	.dword	_ZN34_INTERNAL_0cf6f24f_4_k_cu_2b94effd4cuda3std3__45__cpo4cendE
	.align		8
        /*0020*/ 	.dword	_ZN34_INTERNAL_0cf6f24f_4_k_cu_2b94effd4cuda3std3__45__cpo6rbeginE
	.align		8
        /*0028*/ 	.dword	_ZN34_INTERNAL_0cf6f24f_4_k_cu_2b94effd4cuda3std3__45__cpo4rendE
	.align		8
        /*0030*/ 	.dword	_ZN34_INTERNAL_0cf6f24f_4_k_cu_2b94effd4cuda3std3__45__cpo7crbeginE
	.align		8
        /*0038*/ 	.dword	_ZN34_INTERNAL_0cf6f24f_4_k_cu_2b94effd4cuda3std3__45__cpo5crendE
	.align		8
        /*0040*/ 	.dword	_ZN34_INTERNAL_0cf6f24f_4_k_cu_2b94effd4cuda3std3__436_GLOBAL__N__0cf6f24f_4_k_cu_2b94effd6ignoreE
	.align		8
        /*0048*/ 	.dword	_ZN34_INTERNAL_0cf6f24f_4_k_cu_2b94effd4cuda3std3__419piecewise_constructE
	.align		8
        /*0050*/ 	.dword	_ZN34_INTERNAL_0cf6f24f_4_k_cu_2b94effd4cuda3std3__48in_placeE
	.align		8
        /*0058*/ 	.dword	_ZN34_INTERNAL_0cf6f24f_4_k_cu_2b94effd4cuda3std3__420unreachable_sentinelE
	.align		8
        /*0060*/ 	.dword	_ZN34_INTERNAL_0cf6f24f_4_k_cu_2b94effd4cuda3std3__47nulloptE
	.align		8
        /*0068*/ 	.dword	_ZN34_INTERNAL_0cf6f24f_4_k_cu_2b94effd4cuda3std3__48unexpectE
	.align		8
        /*0070*/ 	.dword	_ZN34_INTERNAL_0cf6f24f_4_k_cu_2b94effd4cuda3std6ranges3__45__cpo4swapE
	.align		8
        /*0078*/ 	.dword	_ZN34_INTERNAL_0cf6f24f_4_k_cu_2b94effd4cuda3std6ranges3__45__cpo9iter_moveE
	.align		8
        /*0080*/ 	.dword	_ZN34_INTERNAL_0cf6f24f_4_k_cu_2b94effd4cuda3std6ranges3__45__cpo5beginE
	.align		8
        /*0088*/ 	.dword	_ZN34_INTERNAL_0cf6f24f_4_k_cu_2b94effd4cuda3std6ranges3__45__cpo3endE
	.align		8
        /*0090*/ 	.dword	_ZN34_INTERNAL_0cf6f24f_4_k_cu_2b94effd4cuda3std6ranges3__45__cpo6cbeginE
	.align		8
        /*0098*/ 	.dword	_ZN34_INTERNAL_0cf6f24f_4_k_cu_2b94effd4cuda3std6ranges3__45__cpo4cendE
	.align		8
        /*00a0*/ 	.dword	_ZN34_INTERNAL_0cf6f24f_4_k_cu_2b94effd4cuda3std6ranges3__45__cpo7advanceE
	.align		8
        /*00a8*/ 	.dword	_ZN34_INTERNAL_0cf6f24f_4_k_cu_2b94effd4cuda3std6ranges3__45__cpo9iter_swapE
	.align		8
        /*00b0*/ 	.dword	_ZN34_INTERNAL_0cf6f24f_4_k_cu_2b94effd4cuda3std6ranges3__45__cpo4nextE
	.align		8
        /*00b8*/ 	.dword	_ZN34_INTERNAL_0cf6f24f_4_k_cu_2b94effd4cuda3std6ranges3__45__cpo4prevE
	.align		8
        /*00c0*/ 	.dword	_ZN34_INTERNAL_0cf6f24f_4_k_cu_2b94effd4cuda3std6ranges3__45__cpo4dataE
	.align		8
        /*00c8*/ 	.dword	_ZN34_INTERNAL_0cf6f24f_4_k_cu_2b94effd4cuda3std6ranges3__45__cpo5cdataE
	.align		8
        /*00d0*/ 	.dword	_ZN34_INTERNAL_0cf6f24f_4_k_cu_2b94effd4cuda3std6ranges3__45__cpo4sizeE
	.align		8
        /*00d8*/ 	.dword	_ZN34_INTERNAL_0cf6f24f_4_k_cu_2b94effd4cuda3std6ranges3__45__cpo5ssizeE
	.align		8
        /*00e0*/ 	.dword	_ZN34_INTERNAL_0cf6f24f_4_k_cu_2b94effd4cuda3std6ranges3__45__cpo8distanceE
	.align		8
        /*00e8*/ 	.dword	_ZN34_INTERNAL_0cf6f24f_4_k_cu_2b94effd6thrust24THRUST_300001_SM_1000_NS6system6detail10sequential3seqE
	.align		8
        /*00f0*/ 	.dword	_ZN34_INTERNAL_0cf6f24f_4_k_cu_2b94effd6thrust24THRUST_300001_SM_1000_NS12placeholders2_1E
	.align		8
        /*00f8*/ 	.dword	_ZN34_INTERNAL_0cf6f24f_4_k_cu_2b94effd6thrust24THRUST_300001_SM_1000_NS12placeholders2_2E
	.align		8
        /*0100*/ 	.dword	_ZN34_INTERNAL_0cf6f24f_4_k_cu_2b94effd6thrust24THRUST_300001_SM_1000_NS12placeholders2_3E
	.align		8
        /*0108*/ 	.dword	_ZN34_INTERNAL_0cf6f24f_4_k_cu_2b94effd6thrust24THRUST_300001_SM_1000_NS12placeholders2_4E
	.align		8
        /*0110*/ 	.dword	_ZN34_INTERNAL_0cf6f24f_4_k_cu_2b94effd6thrust24THRUST_300001_SM_1000_NS12placeholders2_5E
	.align		8
        /*0118*/ 	.dword	_ZN34_INTERNAL_0cf6f24f_4_k_cu_2b94effd6thrust24THRUST_300001_SM_1000_NS12placeholders2_6E
	.align		8
        /*0120*/ 	.dword	_ZN34_INTERNAL_0cf6f24f_4_k_cu_2b94effd6thrust24THRUST_300001_SM_1000_NS12placeholders2_7E
	.align		8
        /*0128*/ 	.dword	_ZN34_INTERNAL_0cf6f24f_4_k_cu_2b94effd6thrust24THRUST_300001_SM_1000_NS12placeholders2_8E
	.align		8
        /*0130*/ 	.dword	_ZN34_INTERNAL_0cf6f24f_4_k_cu_2b94effd6thrust24THRUST_300001_SM_1000_NS12placeholders2_9E
	.align		8
        /*0138*/ 	.dword	_ZN34_INTERNAL_0cf6f24f_4_k_cu_2b94effd6thrust24THRUST_300001_SM_1000_NS12placeholders3_10E


//--------------------- .text._ZN6kernel22standard_decode_kernelEPKfS1_S1_PfPKiiiiif --------------------------
	.section	.text._ZN6kernel22standard_decode_kernelEPKfS1_S1_PfPKiiiiif,"ax",@progbits
	.align	128
        .global         _ZN6kernel22standard_decode_kernelEPKfS1_S1_PfPKiiiiif
        .type           _ZN6kernel22standard_decode_kernelEPKfS1_S1_PfPKiiiiif,@function
        .size           _ZN6kernel22standard_decode_kernelEPKfS1_S1_PfPKiiiiif,(.L_x_88 - _ZN6kernel22standard_decode_kernelEPKfS1_S1_PfPKiiiiif)
        .other          _ZN6kernel22standard_decode_kernelEPKfS1_S1_PfPKiiiiif,@"STO_CUDA_ENTRY STV_DEFAULT"
_ZN6kernel22standard_decode_kernelEPKfS1_S1_PfPKiiiiif:
.text._ZN6kernel22standard_decode_kernelEPKfS1_S1_PfPKiiiiif:
[----:B------:R-:W-:Y:S01]  /*0000*/  LDC R1, c[0x0][0x37c] ;  /* 0x0000df00ff017b82 */ /* 0x000fe20000000800 */
[----:B------:R-:W0:Y:S01]  /*0010*/  S2R R0, SR_TID.X ;  /* 0x0000000000007919 */ /* 0x000e220000002100 */
[----:B------:R-:W0:Y:S06]  /*0020*/  LDCU UR8, c[0x0][0x3b0] ;  /* 0x00007600ff0877ac */ /* 0x000e2c0008000800 */
[----:B------:R-:W1:Y:S01]  /*0030*/  LDC.64 R8, c[0x0][0x3a0] ;  /* 0x0000e800ff087b82 */ /* 0x000e620000000a00 */
[----:B------:R-:W2:Y:S01]  /*0040*/  S2R R3, SR_CTAID.X ;  /* 0x0000000000037919 */ /* 0x000ea20000002500 */
[----:B------:R-:W1:Y:S01]  /*0050*/  LDCU.64 UR6, c[0x0][0x358] ;  /* 0x00006b00ff0677ac */ /* 0x000e620008000a00 */
[----:B------:R-:W-:Y:S01]  /*0060*/  HFMA2 R4, -RZ, RZ, 0, 0 ;  /* 0x00000000ff047431 */ /* 0x000fe200000001ff */
[----:B-1----:R-:W3:Y:S01]  /*0070*/  LDG.E.CONSTANT R2, desc[UR6][R8.64] ;  /* 0x0000000608027981 */ /* 0x002ee2000c1e9900 */
[----:B0-----:R-:W-:-:S13]  /*0080*/  ISETP.GE.AND P0, PT, R0, UR8, PT ;  /* 0x0000000800007c0c */ /* 0x001fda000bf06270 */
[----:B------:R-:W0:Y:S01]  /*0090*/  @!P0 LDC.64 R10, c[0x0][0x380] ;  /* 0x0000e000ff0a8b82 */ /* 0x000e220000000a00 */
[----:B--2---:R-:W-:-:S04]  /*00a0*/  @!P0 IMAD R5, R3, UR8, R0 ;  /* 0x0000000803058c24 */ /* 0x004fc8000f8e0200 */
[----:B0-----:R-:W-:-:S05]  /*00b0*/  @!P0 IMAD.WIDE.U32 R10, R5, 0x4, R10 ;  /* 0x00000004050a8825 */ /* 0x001fca00078e000a */
[----:B------:R0:W5:Y:S01]  /*00c0*/  @!P0 LDG.E.CONSTANT R4, desc[UR6][R10.64] ;  /* 0x000000060a048981 */ /* 0x000162000c1e9900 */
[----:B------:R-:W-:Y:S01]  /*00d0*/  HFMA2 R5, -RZ, RZ, 0.0589599609375, -1.19921875 ;  /* 0x2b8cbcccff057431 */ /* 0x000fe200000001ff */
[----:B------:R-:W-:Y:S02]  /*00e0*/  MOV R7, RZ ;  /* 0x000000ff00077202 */ /* 0x000fe40000000f00 */
[----:B---3--:R-:W-:-:S13]  /*00f0*/  ISETP.GE.AND P1, PT, R2, RZ, PT ;  /* 0x000000ff0200720c */ /* 0x008fda0003f26270 */
[----:B0-----:R-:W-:Y:S05]  /*0100*/  @!P1 BRA `(.L_x_0) ;  /* 0x0000000c00b89947 */ /* 0x001fea0003800000 */
[----:B------:R-:W0:Y:S01]  /*0110*/  LDC R10, c[0x0][0x3ac] ;  /* 0x0000eb00ff0a7b82 */ /* 0x000e220000000800 */
[----:B------:R-:W-:Y:S01]  /*0120*/  IABS R11, R3 ;  /* 0x00000003000b7213 */ /* 0x000fe20000000000 */
[----:B------:R-:W-:-:S06]  /*0130*/  UMOV UR4, 0x400 ;  /* 0x0000040000047882 */ /* 0x000fcc0000000000 */
[----:B------:R-:W1:Y:S01]  /*0140*/  S2UR UR5, SR_CgaCtaId ;  /* 0x00000000000579c3 */ /* 0x000e620000008800 */
[----:B0-----:R-:W-:-:S04]  /*0150*/  IABS R8, R10 ;  /* 0x0000000a00087213 */ /* 0x001fc80000000000 */
[----:B------:R-:W0:Y:S01]  /*0160*/  I2F.RP R5, R8 ;  /* 0x0000000800057306 */ /* 0x000e220000209400 */
[----:B-1----:R-:W-:-:S07]  /*0170*/  ULEA UR4, UR5, UR4, 0x18 ;  /* 0x0000000405047291 */ /* 0x002fce000f8ec0ff */
[----:B0-----:R-:W0:Y:S02]  /*0180*/  MUFU.RCP R5, R5 ;  /* 0x0000000500057308 */ /* 0x001e240000001000 */
[----:B0-----:R-:W-:-:S06]  /*0190*/  IADD3 R6, PT, PT, R5, 0xffffffe, RZ ;  /* 0x0ffffffe05067810 */ /* 0x001fcc0007ffe0ff */
[----:B------:R0:W1:Y:S02]  /*01a0*/  F2I.FTZ.U32.TRUNC.NTZ R7, R6 ;  /* 0x0000000600077305 */ /* 0x000064000021f000 */
[----:B0-----:R-:W-:Y:S02]  /*01b0*/  MOV R6, RZ ;  /* 0x000000ff00067202 */ /* 0x001fe40000000f00 */
[----:B-1----:R-:W-:-:S05]  /*01c0*/  IADD3 R9, PT, PT, RZ, -R7, RZ ;  /* 0x80000007ff097210 */ /* 0x002fca0007ffe0ff */
[----:B------:R-:W-:-:S04]  /*01d0*/  IMAD R9, R9, R8, RZ ;  /* 0x0000000809097224 */ /* 0x000fc800078e02ff */
[----:B------:R-:W-:Y:S01]  /*01e0*/  IMAD.HI.U32 R7, R7, R9, R6 ;  /* 0x0000000907077227 */ /* 0x000fe200078e0006 */
[----:B------:R-:W-:Y:S02]  /*01f0*/  MOV R9, R11 ;  /* 0x0000000b00097202 */ /* 0x000fe40000000f00 */
[----:B------:R-:W-:-:S03]  /*0200*/  MOV R6, 0xff7fffff ;  /* 0xff7fffff00067802 */ /* 0x000fc60000000f00 */
[----:B------:R-:W-:-:S05]  /*0210*/  IMAD.HI.U32 R7, R7, R9, RZ ;  /* 0x0000000907077227 */ /* 0x000fca00078e00ff */
[----:B------:R-:W-:-:S05]  /*0220*/  IADD3 R5, PT, PT, -R7, RZ, RZ ;  /* 0x000000ff07057210 */ /* 0x000fca0007ffe1ff */
[----:B------:R-:W-:-:S05]  /*0230*/  IMAD R5, R8, R5, R9 ;  /* 0x0000000508057224 */ /* 0x000fca00078e0209 */
[----:B------:R-:W-:-:S13]  /*0240*/  ISETP.GT.U32.AND P3, PT, R8, R5, PT ;  /* 0x000000050800720c */ /* 0x000fda0003f64070 */
[-C--:B------:R-:W-:Y:S02]  /*0250*/  @!P3 IADD3 R5, PT, PT, R5, -R8.reuse, RZ ;  /* 0x800000080505b210 */ /* 0x080fe40007ffe0ff */
[----:B------:R-:W-:Y:S02]  /*0260*/  @!P3 IADD3 R7, PT, PT, R7, 0x1, RZ ;  /* 0x000000010707b810 */ /* 0x000fe40007ffe0ff */
[----:B------:R-:W-:Y:S02]  /*0270*/  ISETP.GE.U32.AND P1, PT, R5, R8, PT ;  /* 0x000000080500720c */ /* 0x000fe40003f26070 */
[----:B------:R-:W-:Y:S02]  /*0280*/  CS2R R8, SRZ ;  /* 0x0000000000087805 */ /* 0x000fe4000001ff00 */
[----:B------:R-:W-:Y:S02]  /*0290*/  LOP3.LUT R5, R3, R10, RZ, 0x3c, !PT ;  /* 0x0000000a03057212 */ /* 0x000fe400078e3cff */
[----:B------:R-:W-:-:S02]  /*02a0*/  ISETP.NE.AND P3, PT, R10, RZ, PT ;  /* 0x000000ff0a00720c */ /* 0x000fc40003f65270 */
[----:B------:R-:W-:Y:S02]  /*02b0*/  ISETP.GE.AND P2, PT, R5, RZ, PT ;  /* 0x000000ff0500720c */ /* 0x000fe40003f46270 */
[----:B------:R-:W0:Y:S03]  /*02c0*/  S2R R5, SR_LANEID ;  /* 0x0000000000057919 */ /* 0x000e260000000000 */
[----:B------:R-:W-:Y:S02]  /*02d0*/  @P1 IADD3 R7, PT, PT, R7, 0x1, RZ ;  /* 0x0000000107071810 */ /* 0x000fe40007ffe0ff */
[----:B------:R-:W-:Y:S02]  /*02e0*/  ISETP.NE.AND P1, PT, R2, RZ, PT ;  /* 0x000000ff0200720c */ /* 0x000fe40003f25270 */
[----:B------:R-:W-:Y:S02]  /*02f0*/  MOV R11, R7 ;  /* 0x00000007000b7202 */ /* 0x000fe40000000f00 */
[----:B------:R-:W-:-:S02]  /*0300*/  SHF.R.U32.HI R7, RZ, 0x3, R0 ;  /* 0x00000003ff077819 */ /* 0x000fc40000011600 */
[----:B------:R-:W-:Y:S02]  /*0310*/  @!P2 IADD3 R11, PT, PT, -R11, RZ, RZ ;  /* 0x000000ff0b0ba210 */ /* 0x000fe40007ffe1ff */
[----:B------:R-:W-:Y:S02]  /*0320*/  @!P3 LOP3.LUT R11, RZ, R10, RZ, 0x33, !PT ;  /* 0x0000000aff0bb212 */ /* 0x000fe400078e33ff */
[----:B------:R-:W-:Y:S02]  /*0330*/  LOP3.LUT R10, R7, 0x7c, RZ, 0xc0, !PT ;  /* 0x0000007c070a7812 */ /* 0x000fe400078ec0ff */
[----:B------:R-:W-:Y:S01]  /*0340*/  MOV R7, RZ ;  /* 0x000000ff00077202 */ /* 0x000fe20000000f00 */
[----:B------:R-:W-:Y:S01]  /*0350*/  IMAD R11, R11, UR8, RZ ;  /* 0x000000080b0b7c24 */ /* 0x000fe2000f8e02ff */
[----:B------:R-:W-:Y:S01]  /*0360*/  IADD3 R10, PT, PT, R10, UR4, RZ ;  /* 0x000000040a0a7c10 */ /* 0x000fe2000fffe0ff */
[----:B------:R-:W-:Y:S06]  /*0370*/  @!P1 BRA `(.L_x_1) ;  /* 0x0000000800109947 */ /* 0x000fec0003800000 */
[----:B------:R-:W1:Y:S01]  /*0380*/  LDC R12, c[0x0][0x3b4] ;  /* 0x0000ed00ff0c7b82 */ /* 0x000e620000000800 */
[----:B------:R-:W2:Y:S01]  /*0390*/  LDCU UR4, c[0x0][0x3b4] ;  /* 0x00007680ff0477ac */ /* 0x000ea20008000800 */
[----:B------:R-:W-:Y:S01]  /*03a0*/  IADD3 R8, PT, PT, R2, 0x1, RZ ;  /* 0x0000000102087810 */ /* 0x000fe20007ffe0ff */
[----:B------:R-:W-:Y:S01]  /*03b0*/  HFMA2 R7, -RZ, RZ, 0, 0 ;  /* 0x00000000ff077431 */ /* 0x000fe200000001ff */
[----:B------:R-:W-:Y:S01]  /*03c0*/  IADD3 R13, PT, PT, R11, R0, RZ ;  /* 0x000000000b0d7210 */ /* 0x000fe20007ffe0ff */
[----:B------:R-:W3:Y:S01]  /*03d0*/  LDCU UR9, c[0x0][0x3b0] ;  /* 0x00007600ff0977ac */ /* 0x000ee20008000800 */
[----:B------:R-:W-:Y:S02]  /*03e0*/  LOP3.LUT R8, R8, 0xfffffffe, RZ, 0xc0, !PT ;  /* 0xfffffffe08087812 */ /* 0x000fe400078ec0ff */
[----:B------:R-:W-:Y:S01]  /*03f0*/  MOV R6, 0xff7fffff ;  /* 0xff7fffff00067802 */ /* 0x000fe20000000f00 */
[----:B------:R-:W4:Y:S01]  /*0400*/  LDCU UR8, c[0x0][0x3b8] ;  /* 0x00007700ff0877ac */ /* 0x000f220008000800 */
[----:B------:R-:W-:-:S02]  /*0410*/  IADD3 R16, PT, PT, -R8, RZ, RZ ;  /* 0x000000ff08107210 */ /* 0x000fc40007ffe1ff */
[----:B--2---:R-:W-:-:S07]  /*0420*/  IADD3 R17, PT, PT, R13, UR4, RZ ;  /* 0x000000040d117c10 */ /* 0x004fce000fffe0ff */
.L_x_4:
[----:B------:R-:W2:Y:S02]  /*0430*/  @!P0 LDC.64 R14, c[0x0][0x388] ;  /* 0x0000e200ff0e8b82 */ /* 0x000ea40000000a00 */
[----:B--2---:R-:W-:-:S06]  /*0440*/  @!P0 IMAD.WIDE R18, R13, 0x4, R14 ;  /* 0x000000040d128825 */ /* 0x004fcc00078e020e */
[----:B------:R-:W2:Y:S01]  /*0450*/  @!P0 LDG.E.CONSTANT R19, desc[UR6][R18.64] ;  /* 0x0000000612138981 */ /* 0x000ea2000c1e9900 */
[----:B------:R-:W-:Y:S01]  /*0460*/  MOV R20, RZ ;  /* 0x000000ff00147202 */ /* 0x000fe20000000f00 */
[----:B--2--5:R-:W-:Y:S01]  /*0470*/  @!P0 FMUL R20, R19, R4 ;  /* 0x0000000413148220 */ /* 0x024fe20000400000 */
[----:B---3--:R-:W-:-:S13]  /*0480*/  ISETP.GE.AND P0, PT, R0, UR9, PT ;  /* 0x0000000900007c0c */ /* 0x008fda000bf06270 */
[----:B------:R-:W2:Y:S02]  /*0490*/  @!P0 LDC.64 R14, c[0x0][0x388] ;  /* 0x0000e200ff0e8b82 */ /* 0x000ea40000000a00 */
[----:B--2---:R-:W-:-:S06]  /*04a0*/  @!P0 IMAD.WIDE R14, R17, 0x4, R14 ;  /* 0x00000004110e8825 */ /* 0x004fcc00078e020e */
[----:B------:R-:W2:Y:S01]  /*04b0*/  @!P0 LDG.E.CONSTANT R15, desc[UR6][R14.64] ;  /* 0x000000060e0f8981 */ /* 0x000ea2000c1e9900 */
[----:B0-----:R-:W-:Y:S01]  /*04c0*/  ISETP.NE.AND P2, PT, R5, RZ, PT ;  /* 0x000000ff0500720c */ /* 0x001fe20003f45270 */
[----:B------:R-:W-:Y:S02]  /*04d0*/  BSSY.RECONVERGENT B0, `(.L_x_2) ;  /* 0x000001a000007945 */ /* 0x000fe40003800200 */
[----:B------:R-:W0:Y:S02]  /*04e0*/  SHFL.DOWN P1, R21, R20, 0x1, 0x1f ;  /* 0x08201f0014157f89 */ /* 0x000e240000020000 */
[----:B0-----:R-:W-:Y:S01]  /*04f0*/  @P1 FADD R21, R21, R20 ;  /* 0x0000001415151221 */ /* 0x001fe20000000000 */
[----:B------:R-:W-:-:S04]  /*0500*/  MOV R20, RZ ;  /* 0x000000ff00147202 */ /* 0x000fc80000000f00 */
[----:B------:R-:W0:Y:S02]  /*0510*/  SHFL.DOWN P1, R22, R21, 0x2, 0x1f ;  /* 0x08401f0015167f89 */ /* 0x000e240000020000 */
[----:B0-----:R-:W-:-:S05]  /*0520*/  @P1 FADD R22, R21, R22 ;  /* 0x0000001615161221 */ /* 0x001fca0000000000 */
[----:B------:R-:W0:Y:S02]  /*0530*/  SHFL.DOWN P1, R19, R22, 0x4, 0x1f ;  /* 0x08801f0016137f89 */ /* 0x000e240000020000 */
[----:B0-----:R-:W-:-:S05]  /*0540*/  @P1 FADD R19, R22, R19 ;  /* 0x0000001316131221 */ /* 0x001fca0000000000 */
[----:B------:R-:W0:Y:S02]  /*0550*/  SHFL.DOWN P1, R18, R19, 0x8, 0x1f ;  /* 0x09001f0013127f89 */ /* 0x000e240000020000 */
[----:B0-----:R-:W-:Y:S01]  /*0560*/  @P1 FADD R18, R19, R18 ;  /* 0x0000001213121221 */ /* 0x001fe20000000000 */
[----:B------:R-:W-:-:S04]  /*0570*/  ISETP.NE.AND P1, PT, R0, RZ, PT ;  /* 0x000000ff0000720c */ /* 0x000fc80003f25270 */
[----:B------:R-:W0:Y:S02]  /*0580*/  SHFL.DOWN P3, R23, R18, 0x10, 0x1f ;  /* 0x0a001f0012177f89 */ /* 0x000e240000060000 */
[----:B0-----:R-:W-:-:S05]  /*0590*/  @P3 FADD R23, R18, R23 ;  /* 0x0000001712173221 */ /* 0x001fca0000000000 */
[----:B------:R0:W-:Y:S01]  /*05a0*/  @!P2 STS [R10+0x4], R23 ;  /* 0x000004170a00a388 */ /* 0x0001e20000000800 */
[----:B--2---:R-:W-:Y:S01]  /*05b0*/  @!P0 FMUL R20, R15, R4 ;  /* 0x000000040f148220 */ /* 0x004fe20000400000 */
[----:B------:R-:W-:Y:S06]  /*05c0*/  BAR.SYNC.DEFER_BLOCKING 0x0 ;  /* 0x0000000000007b1d */ /* 0x000fec0000010000 */
[----:B0-----:R-:W-:Y:S05]  /*05d0*/  @P1 BRA `(.L_x_3) ;  /* 0x0000000000241947 */ /* 0x001fea0003800000 */
[----:B------:R-:W0:Y:S01]  /*05e0*/  S2UR UR5, SR_CgaCtaId ;  /* 0x00000000000579c3 */ /* 0x000e220000008800 */
[----:B------:R-:W-:Y:S02]  /*05f0*/  UMOV UR4, 0x400 ;  /* 0x0000040000047882 */ /* 0x000fe40000000000 */
[----:B0-----:R-:W-:-:S09]  /*0600*/  ULEA UR4, UR5, UR4, 0x18 ;  /* 0x0000000405047291 */ /* 0x001fd2000f8ec0ff */
[----:B------:R-:W0:Y:S04]  /*0610*/  LDS.64 R14, [UR4+0x8] ;  /* 0x00000804ff0e7984 */ /* 0x000e280008000a00 */
[----:B------:R-:W2:Y:S01]  /*0620*/  LDS R19, [UR4+0x10] ;  /* 0x00001004ff137984 */ /* 0x000ea20008000800 */
[----:B0-----:R-:W-:-:S04]  /*0630*/  FADD R14, R23, R14 ;  /* 0x0000000e170e7221 */ /* 0x001fc80000000000 */
[----:B------:R-:W-:-:S04]  /*0640*/  FADD R14, R14, R15 ;  /* 0x0000000f0e0e7221 */ /* 0x000fc80000000000 */
[----:B--2---:R-:W-:-:S05]  /*0650*/  FADD R14, R14, R19 ;  /* 0x000000130e0e7221 */ /* 0x004fca0000000000 */
[----:B------:R0:W-:Y:S02]  /*0660*/  STS [UR4+0x18], R14 ;  /* 0x0000180eff007988 */ /* 0x0001e40008000804 */
.L_x_3:
[----:B----4-:R-:W-:Y:S05]  /*0670*/  BSYNC.RECONVERGENT B0 ;  /* 0x0000000000007941 */ /* 0x010fea0003800200 */
.L_x_2:
[----:B------:R-:W-:Y:S01]  /*0680*/  BAR.SYNC.DEFER_BLOCKING 0x0 ;  /* 0x0000000000007b1d */ /* 0x000fe20000010000 */
[----:B------:R-:W-:Y:S01]  /*0690*/  HFMA2 R27, -RZ, RZ, 3.7421875, 0 ;  /* 0x437c0000ff1b7431 */ /* 0x000fe200000001ff */
[----:B------:R-:W-:-:S06]  /*06a0*/  MOV R26, 0x3bbb989d ;  /* 0x3bbb989d001a7802 */ /* 0x000fcc0000000f00 */
[----:B------:R-:W2:Y:S01]  /*06b0*/  S2UR UR5, SR_CgaCtaId ;  /* 0x00000000000579c3 */ /* 0x000ea20000008800 */
[----:B------:R-:W-:Y:S01]  /*06c0*/  UMOV UR4, 0x400 ;  /* 0x0000040000047882 */ /* 0x000fe20000000000 */
[----:B------:R-:W3:Y:S01]  /*06d0*/  SHFL.DOWN P3, R15, R20, 0x1, 0x1f ;  /* 0x08201f00140f7f89 */ /* 0x000ee20000060000 */
[----:B--2---:R-:W-:Y:S01]  /*06e0*/  ULEA UR4, UR5, UR4, 0x18 ;  /* 0x0000000405047291 */ /* 0x004fe2000f8ec0ff */
[----:B---3--:R-:W-:-:S05]  /*06f0*/  @P3 FADD R15, R15, R20 ;  /* 0x000000140f0f3221 */ /* 0x008fca0000000000 */
[----:B0-----:R-:W0:Y:S04]  /*0700*/  SHFL.DOWN P3, R14, R15, 0x2, 0x1f ;  /* 0x08401f000f0e7f89 */ /* 0x001e280000060000 */
[----:B------:R-:W-:Y:S01]  /*0710*/  LDS R18, [UR4+0x18] ;  /* 0x00001804ff127984 */ /* 0x000fe20008000800 */
[----:B0-----:R-:W-:-:S05]  /*0720*/  @P3 FADD R14, R15, R14 ;  /* 0x0000000e0f0e3221 */ /* 0x001fca0000000000 */
[----:B------:R-:W0:Y:S02]  /*0730*/  SHFL.DOWN P3, R19, R14, 0x4, 0x1f ;  /* 0x08801f000e137f89 */ /* 0x000e240000060000 */
[----:B0-----:R-:W-:-:S05]  /*0740*/  @P3 FADD R19, R14, R19 ;  /* 0x000000130e133221 */ /* 0x001fca0000000000 */
[----:B------:R-:W0:Y:S02]  /*0750*/  SHFL.DOWN P3, R22, R19, 0x8, 0x1f ;  /* 0x09001f0013167f89 */ /* 0x000e240000060000 */
[----:B0-----:R-:W-:-:S05]  /*0760*/  @P3 FADD R22, R19, R22 ;  /* 0x0000001613163221 */ /* 0x001fca0000000000 */
[----:B------:R-:W0:Y:S02]  /*0770*/  SHFL.DOWN P3, R21, R22, 0x10, 0x1f ;  /* 0x0a001f0016157f89 */ /* 0x000e240000060000 */
[----:B0-----:R-:W-:-:S05]  /*0780*/  @P3 FADD R21, R22, R21 ;  /* 0x0000001516153221 */ /* 0x001fca0000000000 */
[----:B------:R-:W-:Y:S01]  /*0790*/  @!P2 STS [R10+0x4], R21 ;  /* 0x000004150a00a388 */ /* 0x000fe20000000800 */
[----:B------:R-:W-:Y:S06]  /*07a0*/  BAR.SYNC.DEFER_BLOCKING 0x0 ;  /* 0x0000000000007b1d */ /* 0x000fec0000010000 */
[----:B------:R-:W0:Y:S04]  /*07b0*/  @!P1 LDS.64 R14, [UR4+0x8] ;  /* 0x00000804ff0e9984 */ /* 0x000e280008000a00 */
[----:B------:R-:W2:Y:S01]  /*07c0*/  @!P1 LDS R20, [UR4+0x10] ;  /* 0x00001004ff149984 */ /* 0x000ea20008000800 */
[----:B0-----:R-:W-:-:S04]  /*07d0*/  @!P1 FADD R14, R21, R14 ;  /* 0x0000000e150e9221 */ /* 0x001fc80000000000 */
[----:B------:R-:W-:Y:S01]  /*07e0*/  @!P1 FADD R15, R14, R15 ;  /* 0x0000000f0e0f9221 */ /* 0x000fe20000000000 */
[----:B------:R-:W-:-:S03]  /*07f0*/  FMUL R14, R18, UR8 ;  /* 0x00000008120e7c20 */ /* 0x000fc60008400000 */
[----:B--2---:R-:W-:Y:S02]  /*0800*/  @!P1 FADD R20, R15, R20 ;  /* 0x000000140f149221 */ /* 0x004fe40000000000 */
[----:B------:R-:W-:-:S03]  /*0810*/  FMNMX R25, R14, R6, !PT ;  /* 0x000000060e197209 */ /* 0x000fc60007800000 */
[----:B------:R0:W-:Y:S02]  /*0820*/  @!P1 STS [UR4+0x18], R20 ;  /* 0x00001814ff009988 */ /* 0x0001e40008000804 */
[----:B------:R-:W-:Y:S01]  /*0830*/  FADD R15, -R25, R6 ;  /* 0x00000006190f7221 */ /* 0x000fe20000000100 */
[----:B------:R-:W-:Y:S01]  /*0840*/  FADD R23, R14, -R25 ;  /* 0x800000190e177221 */ /* 0x000fe20000000000 */
[----:B------:R-:W-:Y:S02]  /*0850*/  BAR.SYNC.DEFER_BLOCKING 0x0 ;  /* 0x0000000000007b1d */ /* 0x000fe40000010000 */
[-C--:B------:R-:W-:Y:S01]  /*0860*/  FFMA.SAT R6, R15, R26.reuse, 0.5 ;  /* 0x3f0000000f067423 */ /* 0x080fe2000000201a */
[----:B------:R-:W-:-:S03]  /*0870*/  FFMA.SAT R22, R23, R26, 0.5 ;  /* 0x3f00000017167423 */ /* 0x000fc6000000201a */
[-C--:B------:R-:W-:Y:S01]  /*0880*/  FFMA.RM R21, R6, R27.reuse, 12582913 ;  /* 0x4b40000106157423 */ /* 0x080fe2000000401b */
[----:B------:R-:W-:-:S03]  /*0890*/  FFMA.RM R22, R22, R27, 12582913 ;  /* 0x4b40000116167423 */ /* 0x000fc6000000401b */
[----:B------:R-:W-:Y:S01]  /*08a0*/  FADD R14, R21, -12583039 ;  /* 0xcb40007f150e7421 */ /* 0x000fe20000000000 */
[----:B------:R-:W-:-:S03]  /*08b0*/  FADD R6, R22, -12583039 ;  /* 0xcb40007f16067421 */ /* 0x000fc60000000000 */
[----:B------:R-:W-:Y:S01]  /*08c0*/  FFMA R14, R15, 1.4426950216293334961, -R14 ;  /* 0x3fb8aa3b0f0e7823 */ /* 0x000fe2000000080e */
[----:B------:R-:W-:-:S03]  /*08d0*/  FFMA R6, R23, 1.4426950216293334961, -R6 ;  /* 0x3fb8aa3b17067823 */ /* 0x000fc60000000806 */
[----:B0-----:R-:W-:Y:S01]  /*08e0*/  FFMA R20, R15, 1.925963033500011079e-08, R14 ;  /* 0x32a570600f147823 */ /* 0x001fe2000000000e */
[----:B------:R-:W-:Y:S01]  /*08f0*/  FFMA R23, R23, 1.925963033500011079e-08, R6 ;  /* 0x32a5706017177823 */ /* 0x000fe20000000006 */
[----:B------:R-:W0:Y:S01]  /*0900*/  @!P0 LDC.64 R14, c[0x0][0x390] ;  /* 0x0000e400ff0e8b82 */ /* 0x000e220000000a00 */
[----:B------:R-:W2:Y:S02]  /*0910*/  LDS R18, [UR4+0x18] ;  /* 0x00001804ff127984 */ /* 0x000ea40008000800 */
[----:B--2---:R-:W-:Y:S01]  /*0920*/  FMUL R24, R18, UR8 ;  /* 0x0000000812187c20 */ /* 0x004fe20008400000 */
[----:B0-----:R-:W-:-:S04]  /*0930*/  @!P0 IMAD.WIDE R18, R13, 0x4, R14 ;  /* 0x000000040d128825 */ /* 0x001fc800078e020e */
[----:B------:R-:W-:Y:S02]  /*0940*/  FMNMX R6, R25, R24, !PT ;  /* 0x0000001819067209 */ /* 0x000fe40007800000 */
[----:B------:R0:W2:Y:S03]  /*0950*/  @!P0 LDG.E.CONSTANT R18, desc[UR6][R18.64] ;  /* 0x0000000612128981 */ /* 0x0000a6000c1e9900 */
[----:B------:R-:W-:-:S04]  /*0960*/  FADD R15, R24, -R6 ;  /* 0x80000006180f7221 */ /* 0x000fc80000000000 */
[----:B------:R-:W-:-:S04]  /*0970*/  FFMA.SAT R24, R15, R26, 0.5 ;  /* 0x3f0000000f187423 */ /* 0x000fc8000000201a */
[----:B------:R-:W-:Y:S01]  /*0980*/  FFMA.RM R24, R24, R27, 12582913 ;  /* 0x4b40000118187423 */ /* 0x000fe2000000401b */
[----:B------:R-:W-:-:S03]  /*0990*/  FADD R25, R25, -R6 ;  /* 0x8000000619197221 */ /* 0x000fc60000000000 */
[----:B------:R-:W-:Y:S01]  /*09a0*/  FADD R14, R24, -12583039 ;  /* 0xcb40007f180e7421 */ /* 0x000fe20000000000 */
[----:B------:R-:W-:-:S03]  /*09b0*/  FFMA.SAT R26, R25, R26, 0.5 ;  /* 0x3f000000191a7423 */ /* 0x000fc6000000201a */
[----:B------:R-:W-:Y:S01]  /*09c0*/  FFMA R14, R15, 1.4426950216293334961, -R14 ;  /* 0x3fb8aa3b0f0e7823 */ /* 0x000fe2000000080e */
[----:B------:R-:W-:-:S03]  /*09d0*/  FFMA.RM R27, R26, R27, 12582913 ;  /* 0x4b4000011a1b7423 */ /* 0x000fc6000000401b */
[----:B------:R-:W-:Y:S02]  /*09e0*/  FFMA R26, R15, 1.925963033500011079e-08, R14 ;  /* 0x32a570600f1a7823 */ /* 0x000fe4000000000e */
[----:B------:R-:W3:Y:S02]  /*09f0*/  @!P0 LDC.64 R14, c[0x0][0x390] ;  /* 0x0000e400ff0e8b82 */ /* 0x000ee40000000a00 */
[----:B---3--:R-:W-:-:S06]  /*0a00*/  @!P0 IMAD.WIDE R14, R17, 0x4, R14 ;  /* 0x00000004110e8825 */ /* 0x008fcc00078e020e */
[----:B------:R3:W4:Y:S01]  /*0a10*/  @!P0 LDG.E.CONSTANT R14, desc[UR6][R14.64] ;  /* 0x000000060e0e8981 */ /* 0x000722000c1e9900 */
[----:B------:R-:W-:Y:S01]  /*0a20*/  FADD R28, R27, -12583039 ;  /* 0xcb40007f1b1c7421 */ /* 0x000fe20000000000 */
[----:B------:R-:W5:Y:S03]  /*0a30*/  MUFU.EX2 R20, R20 ;  /* 0x0000001400147308 */ /* 0x000f660000000800 */
[----:B------:R-:W-:-:S04]  /*0a40*/  FFMA R28, R25, 1.4426950216293334961, -R28 ;  /* 0x3fb8aa3b191c7823 */ /* 0x000fc8000000081c */
[----:B0-----:R-:W-:Y:S01]  /*0a50*/  FFMA R19, R25, 1.925963033500011079e-08, R28 ;  /* 0x32a5706019137823 */ /* 0x001fe2000000001c */
[----:B------:R-:W0:Y:S01]  /*0a60*/  MUFU.EX2 R23, R23 ;  /* 0x0000001700177308 */ /* 0x000e220000000800 */
[----:B------:R-:W-:-:S07]  /*0a70*/  SHF.L.U32 R21, R21, 0x17, RZ ;  /* 0x0000001715157819 */ /* 0x000fce00000006ff */
[----:B------:R-:W1:Y:S01]  /*0a80*/  MUFU.EX2 R19, R19 ;  /* 0x0000001300137308 */ /* 0x000e620000000800 */
[----:B------:R-:W-:Y:S01]  /*0a90*/  IADD3 R16, PT, PT, R16, 0x2, RZ ;  /* 0x0000000210107810 */ /* 0x000fe20007ffe0ff */
[----:B-----5:R-:W-:Y:S01]  /*0aa0*/  FMUL R28, R21, R20 ;  /* 0x00000014151c7220 */ /* 0x020fe20000400000 */
[----:B------:R-:W-:-:S05]  /*0ab0*/  SHF.L.U32 R22, R22, 0x17, RZ ;  /* 0x0000001716167819 */ /* 0x000fca00000006ff */
[----:B------:R-:W5:Y:S01]  /*0ac0*/  MUFU.EX2 R26, R26 ;  /* 0x0000001a001a7308 */ /* 0x000f620000000800 */
[----:B------:R-:W-:Y:S01]  /*0ad0*/  ISETP.NE.AND P1, PT, R16, RZ, PT ;  /* 0x000000ff1000720c */ /* 0x000fe20003f25270 */
[----:B0-----:R-:W-:Y:S01]  /*0ae0*/  FMUL R22, R22, R23 ;  /* 0x0000001716167220 */ /* 0x001fe20000400000 */
[----:B------:R-:W-:Y:S01]  /*0af0*/  SHF.L.U32 R20, R27, 0x17, RZ ;  /* 0x000000171b147819 */ /* 0x000fe200000006ff */
[----:B------:R-:W-:Y:S01]  /*0b00*/  FMUL R7, R28, R7 ;  /* 0x000000071c077220 */ /* 0x000fe20000400000 */
[----:B---3--:R-:W-:-:S03]  /*0b10*/  SHF.L.U32 R15, R24, 0x17, RZ ;  /* 0x00000017180f7819 */ /* 0x008fc600000006ff */
[----:B-1----:R-:W-:Y:S01]  /*0b20*/  FMUL R20, R20, R19 ;  /* 0x0000001314147220 */ /* 0x002fe20000400000 */
[----:B------:R-:W-:Y:S01]  /*0b30*/  FFMA R9, R28, R9, R22 ;  /* 0x000000091c097223 */ /* 0x000fe20000000016 */
[C---:B------:R-:W-:Y:S02]  /*0b40*/  LEA R13, R12.reuse, R13, 0x1 ;  /* 0x0000000d0c0d7211 */ /* 0x040fe400078e08ff */
[----:B------:R-:W-:Y:S01]  /*0b50*/  LEA R17, R12, R17, 0x1 ;  /* 0x000000110c117211 */ /* 0x000fe200078e08ff */
[----:B-----5:R-:W-:-:S04]  /*0b60*/  FMUL R26, R15, R26 ;  /* 0x0000001a0f1a7220 */ /* 0x020fc80000400000 */
[----:B------:R-:W-:Y:S01]  /*0b70*/  FFMA R9, R9, R20, R26 ;  /* 0x0000001409097223 */ /* 0x000fe2000000001a */
[----:B--2---:R-:W-:-:S04]  /*0b80*/  @!P0 FFMA R7, R22, R18, R7 ;  /* 0x0000001216078223 */ /* 0x004fc80000000007 */
[----:B------:R-:W-:-:S04]  /*0b90*/  FMUL R7, R20, R7 ;  /* 0x0000000714077220 */ /* 0x000fc80000400000 */
[----:B----4-:R-:W-:Y:S01]  /*0ba0*/  @!P0 FFMA R7, R26, R14, R7 ;  /* 0x0000000e1a078223 */ /* 0x010fe20000000007 */
[----:B------:R-:W-:Y:S06]  /*0bb0*/  @P1 BRA `(.L_x_4) ;  /* 0xfffffff8001c1947 */ /* 0x000fec000383ffff */
.L_x_1:
[----:B------:R-:W-:-:S04]  /*0bc0*/  LOP3.LUT R2, R2, 0x1, RZ, 0xc0, !PT ;  /* 0x0000000102027812 */ /* 0x000fc800078ec0ff */
[----:B------:R-:W-:-:S13]  /*0bd0*/  ISETP.NE.U32.AND P1, PT, R2, 0x1, PT ;  /* 0x000000010200780c */ /* 0x000fda0003f25070 */
[----:B------:R-:W-:Y:S05]  /*0be0*/  @!P1 BRA `(.L_x_5) ;  /* 0x0000000000fc9947 */ /* 0x000fea0003800000 */
[----:B------:R-:W1:Y:S01]  /*0bf0*/  LDCU UR5, c[0x0][0x3b4] ;  /* 0x00007680ff0577ac */ /* 0x000e620008000800 */
[----:B------:R-:W2:Y:S01]  /*0c00*/  @!P0 LDC.64 R12, c[0x0][0x390] ;  /* 0x0000e400ff0c8b82 */ /* 0x000ea20000000a00 */
[----:B------:R-:W-:Y:S01]  /*0c10*/  BSSY.RECONVERGENT B0, `(.L_x_6) ;  /* 0x000000b000007945 */ /* 0x000fe20003800200 */
[----:B------:R-:W-:Y:S01]  /*0c20*/  MOV R2, RZ ;  /* 0x000000ff00027202 */ /* 0x000fe20000000f00 */
[----:B-1----:R-:W-:-:S05]  /*0c30*/  IMAD R11, R8, UR5, R11 ;  /* 0x00000005080b7c24 */ /* 0x002fca000f8e020b */
[----:B------:R-:W-:-:S05]  /*0c40*/  @!P0 IADD3 R15, PT, PT, R11, R0, RZ ;  /* 0x000000000b0f8210 */ /* 0x000fca0007ffe0ff */
[----:B--2---:R-:W-:Y:S01]  /*0c50*/  @!P0 IMAD.WIDE R12, R15, 0x4, R12 ;  /* 0x000000040f0c8825 */ /* 0x004fe200078e020c */
[----:B------:R-:W-:Y:S06]  /*0c60*/  @P0 BRA `(.L_x_7) ;  /* 0x0000000000140947 */ /* 0x000fec0003800000 */
[----:B------:R-:W1:Y:S01]  /*0c70*/  LDC.64 R14, c[0x0][0x388] ;  /* 0x0000e200ff0e7b82 */ /* 0x000e620000000a00 */
[----:B------:R-:W-:-:S05]  /*0c80*/  IADD3 R11, PT, PT, R11, R0, RZ ;  /* 0x000000000b0b7210 */ /* 0x000fca0007ffe0ff */
[----:B-1----:R-:W-:-:S06]  /*0c90*/  IMAD.WIDE R14, R11, 0x4, R14 ;  /* 0x000000040b0e7825 */ /* 0x002fcc00078e020e */
[----:B------:R-:W2:Y:S02]  /*0ca0*/  LDG.E.CONSTANT R15, desc[UR6][R14.64] ;  /* 0x000000060e0f7981 */ /* 0x000ea4000c1e9900 */
[----:B--2--5:R-:W-:-:S07]  /*0cb0*/  FMUL R2, R15, R4 ;  /* 0x000000040f027220 */ /* 0x024fce0000400000 */
.L_x_7:
[----:B------:R-:W-:Y:S05]  /*0cc0*/  BSYNC.RECONVERGENT B0 ;  /* 0x0000000000007941 */ /* 0x000fea0003800200 */
.L_x_6:
[----:B------:R-:W1:Y:S04]  /*0cd0*/  SHFL.DOWN P1, R11, R2, 0x1, 0x1f ;  /* 0x08201f00020b7f89 */ /* 0x000e680000020000 */
[----:B------:R2:W3:Y:S01]  /*0ce0*/  @!P0 LDG.E.CONSTANT R12, desc[UR6][R12.64] ;  /* 0x000000060c0c8981 */ /* 0x0004e2000c1e9900 */
[----:B0-----:R-:W-:Y:S02]  /*0cf0*/  ISETP.NE.AND P2, PT, R5, RZ, PT ;  /* 0x000000ff0500720c */ /* 0x001fe40003f45270 */
[----:B------:R-:W-:Y:S01]  /*0d00*/  ISETP.NE.AND P3, PT, R0, RZ, PT ;  /* 0x000000ff0000720c */ /* 0x000fe20003f65270 */
[----:B--2---:R-:W-:Y:S02]  /*0d10*/  HFMA2 R13, -RZ, RZ, 0.96630859375, -0.0022525787353515625 ;  /* 0x3bbb989dff0d7431 */ /* 0x004fe400000001ff */
[----:B-1----:R-:W-:-:S05]  /*0d20*/  @P1 FADD R11, R11, R2 ;  /* 0x000000020b0b1221 */ /* 0x002fca0000000000 */
[----:B-----5:R-:W0:Y:S02]  /*0d30*/  SHFL.DOWN P1, R4, R11, 0x2, 0x1f ;  /* 0x08401f000b047f89 */ /* 0x020e240000020000 */
[----:B0-----:R-:W-:-:S05]  /*0d40*/  @P1 FADD R4, R11, R4 ;  /* 0x000000040b041221 */ /* 0x001fca0000000000 */
[----:B------:R-:W0:Y:S02]  /*0d50*/  SHFL.DOWN P1, R15, R4, 0x4, 0x1f ;  /* 0x08801f00040f7f89 */ /* 0x000e240000020000 */
[----:B0-----:R-:W-:-:S05]  /*0d60*/  @P1 FADD R15, R4, R15 ;  /* 0x0000000f040f1221 */ /* 0x001fca0000000000 */
[----:B------:R-:W0:Y:S02]  /*0d70*/  SHFL.DOWN P1, R8, R15, 0x8, 0x1f ;  /* 0x09001f000f087f89 */ /* 0x000e240000020000 */
[----:B0-----:R-:W-:Y:S01]  /*0d80*/  @P1 FADD R8, R15, R8 ;  /* 0x000000080f081221 */ /* 0x001fe20000000000 */
[----:B------:R-:W-:-:S04]  /*0d90*/  MOV R15, 0x437c0000 ;  /* 0x437c0000000f7802 */ /* 0x000fc80000000f00 */
[----:B------:R-:W0:Y:S02]  /*0da0*/  SHFL.DOWN P1, R17, R8, 0x10, 0x1f ;  /* 0x0a001f0008117f89 */ /* 0x000e240000020000 */
[----:B0-----:R-:W-:-:S05]  /*0db0*/  @P1 FADD R17, R8, R17 ;  /* 0x0000001108111221 */ /* 0x001fca0000000000 */
[----:B------:R-:W-:Y:S01]  /*0dc0*/  @!P2 STS [R10+0x4], R17 ;  /* 0x000004110a00a388 */ /* 0x000fe20000000800 */
[----:B------:R-:W-:Y:S06]  /*0dd0*/  BAR.SYNC.DEFER_BLOCKING 0x0 ;  /* 0x0000000000007b1d */ /* 0x000fec0000010000 */
[----:B------:R-:W0:Y:S04]  /*0de0*/  @!P3 LDS.64 R18, [UR4+0x8] ;  /* 0x00000804ff12b984 */ /* 0x000e280008000a00 */
[----:B------:R-:W1:Y:S01]  /*0df0*/  @!P3 LDS R5, [UR4+0x10] ;  /* 0x00001004ff05b984 */ /* 0x000e620008000800 */
[----:B0-----:R-:W-:-:S04]  /*0e00*/  @!P3 FADD R18, R17, R18 ;  /* 0x000000121112b221 */ /* 0x001fc80000000000 */
[----:B------:R-:W-:-:S04]  /*0e10*/  @!P3 FADD R18, R18, R19 ;  /* 0x000000131212b221 */ /* 0x000fc80000000000 */
[----:B-1----:R-:W-:-:S05]  /*0e20*/  @!P3 FADD R5, R18, R5 ;  /* 0x000000051205b221 */ /* 0x002fca0000000000 */
[----:B------:R-:W-:Y:S01]  /*0e30*/  @!P3 STS [UR4+0x18], R5 ;  /* 0x00001805ff00b988 */ /* 0x000fe20008000804 */
[----:B------:R-:W-:Y:S06]  /*0e40*/  BAR.SYNC.DEFER_BLOCKING 0x0 ;  /* 0x0000000000007b1d */ /* 0x000fec0000010000 */
[----:B------:R-:W0:Y:S01]  /*0e50*/  LDS R2, [UR4+0x18] ;  /* 0x00001804ff027984 */ /* 0x000e220008000800 */
[----:B------:R-:W0:Y:S02]  /*0e60*/  LDCU UR4, c[0x0][0x3b8] ;  /* 0x00007700ff0477ac */ /* 0x000e240008000800 */
[----:B0-----:R-:W-:-:S05]  /*0e70*/  FMUL R11, R2, UR4 ;  /* 0x00000004020b7c20 */ /* 0x001fca0008400000 */
[----:B------:R-:W-:-:S05]  /*0e80*/  FMNMX R2, R11, R6, !PT ;  /* 0x000000060b027209 */ /* 0x000fca0007800000 */
[----:B------:R-:W-:Y:S01]  /*0e90*/  FADD R6, -R2, R6 ;  /* 0x0000000602067221 */ /* 0x000fe20000000100 */
[----:B------:R-:W-:-:S03]  /*0ea0*/  FADD R2, R11, -R2 ;  /* 0x800000020b027221 */ /* 0x000fc60000000000 */
[----:B------:R-:W-:-:S04]  /*0eb0*/  FFMA.SAT R4, R6, R13, 0.5 ;  /* 0x3f00000006047423 */ /* 0x000fc8000000200d */
[----:B------:R-:W-:Y:S01]  /*0ec0*/  FFMA.RM R8, R4, R15, 12582913 ;  /* 0x4b40000104087423 */ /* 0x000fe2000000400f */
[----:B------:R-:W-:-:S03]  /*0ed0*/  FFMA.SAT R4, R2, R13, 0.5 ;  /* 0x3f00000002047423 */ /* 0x000fc6000000200d */
[----:B------:R-:W-:Y:S01]  /*0ee0*/  FADD R5, R8, -12583039 ;  /* 0xcb40007f08057421 */ /* 0x000fe20000000000 */
[----:B------:R-:W-:Y:S01]  /*0ef0*/  FFMA.RM R4, R4, R15, 12582913 ;  /* 0x4b40000104047423 */ /* 0x000fe2000000400f */
[----:B------:R-:W-:Y:S02]  /*0f00*/  SHF.L.U32 R8, R8, 0x17, RZ ;  /* 0x0000001708087819 */ /* 0x000fe400000006ff */
[----:B------:R-:W-:Y:S01]  /*0f10*/  FFMA R11, R6, 1.4426950216293334961, -R5 ;  /* 0x3fb8aa3b060b7823 */ /* 0x000fe20000000805 */
[C---:B------:R-:W-:Y:S01]  /*0f20*/  FADD R5, R4.reuse, -12583039 ;  /* 0xcb40007f04057421 */ /* 0x040fe20000000000 */
[----:B------:R-:W-:Y:S02]  /*0f30*/  SHF.L.U32 R4, R4, 0x17, RZ ;  /* 0x0000001704047819 */ /* 0x000fe400000006ff */
[----:B------:R-:W-:Y:S01]  /*0f40*/  FFMA R11, R6, 1.925963033500011079e-08, R11 ;  /* 0x32a57060060b7823 */ /* 0x000fe2000000000b */
[----:B------:R-:W-:-:S04]  /*0f50*/  FFMA R5, R2, 1.4426950216293334961, -R5 ;  /* 0x3fb8aa3b02057823 */ /* 0x000fc80000000805 */
[----:B------:R-:W-:Y:S01]  /*0f60*/  FFMA R5, R2, 1.925963033500011079e-08, R5 ;  /* 0x32a5706002057823 */ /* 0x000fe20000000005 */
[----:B------:R-:W0:Y:S08]  /*0f70*/  MUFU.EX2 R11, R11 ;  /* 0x0000000b000b7308 */ /* 0x000e300000000800 */
[----:B------:R-:W1:Y:S01]  /*0f80*/  MUFU.EX2 R5, R5 ;  /* 0x0000000500057308 */ /* 0x000e620000000800 */
[----:B0-----:R-:W-:-:S04]  /*0f90*/  FMUL R8, R8, R11 ;  /* 0x0000000b08087220 */ /* 0x001fc80000400000 */
[----:B------:R-:W-:Y:S01]  /*0fa0*/  FMUL R7, R8, R7 ;  /* 0x0000000708077220 */ /* 0x000fe20000400000 */
[----:B-1----:R-:W-:-:S04]  /*0fb0*/  FMUL R4, R4, R5 ;  /* 0x0000000504047220 */ /* 0x002fc80000400000 */
[----:B------:R-:W-:Y:S01]  /*0fc0*/  FFMA R9, R9, R8, R4 ;  /* 0x0000000809097223 */ /* 0x000fe20000000004 */
[----:B---3--:R-:W-:-:S07]  /*0fd0*/  @!P0 FFMA R7, R4, R12, R7 ;  /* 0x0000000c04078223 */ /* 0x008fce0000000007 */
.L_x_5:
[----:B0-----:R-:W-:-:S07]  /*0fe0*/  FADD R5, R9, 9.9999999600419720025e-13 ;  /* 0x2b8cbccc09057421 */ /* 0x001fce0000000000 */
.L_x_0:
[----:B------:R-:W-:Y:S05]  /*0ff0*/  @P0 EXIT ;  /* 0x000000000000094d */ /* 0x000fea0003800000 */
[----:B------:R-:W-:-:S04]  /*1000*/  IADD3 R2, PT, PT, R5, 0x1800000, RZ ;  /* 0x0180000005027810 */ /* 0x000fc80007ffe0ff */
[----:B------:R-:W-:-:S04]  /*1010*/  LOP3.LUT R2, R2, 0x7f800000, RZ, 0xc0, !PT ;  /* 0x7f80000002027812 */ /* 0x000fc800078ec0ff */
[----:B------:R-:W-:-:S13]  /*1020*/  ISETP.GT.U32.AND P0, PT, R2, 0x1ffffff, PT ;  /* 0x01ffffff0200780c */ /* 0x000fda0003f04070 */
[----:B------:R-:W-:Y:S05]  /*1030*/  @P0 BRA `(.L_x_8) ;  /* 0x0000000000100947 */ /* 0x000fea0003800000 */
[----:B------:R-:W-:Y:S02]  /*1040*/  MOV R2, R5 ;  /* 0x0000000500027202 */ /* 0x000fe40000000f00 */
[----:B-----5:R-:W-:-:S07]  /*1050*/  MOV R4, 0x1070 ;  /* 0x0000107000047802 */ /* 0x020fce0000000f00 */
[----:B------:R-:W-:Y:S05]  /*1060*/  CALL.REL.NOINC `($__internal_0_$__cuda_sm20_rcp_rn_f32_slowpath) ;  /* 0x0000000000307944 */ /* 0x000fea0003c00000 */
[----:B------:R-:W-:Y:S05]  /*1070*/  BRA `(.L_x_9) ;  /* 0x0000000000107947 */ /* 0x000fea0003800000 */
.L_x_8:
[----:B------:R-:W0:Y:S02]  /*1080*/  MUFU.RCP R2, R5 ;  /* 0x0000000500027308 */ /* 0x000e240000001000 */
[----:B0----5:R-:W-:-:S04]  /*1090*/  FFMA R4, R2, R5, -1 ;  /* 0xbf80000002047423 */ /* 0x021fc80000000005 */
[----:B------:R-:W-:-:S04]  /*10a0*/  FADD.FTZ R9, -R4, -RZ ;  /* 0x800000ff04097221 */ /* 0x000fc80000010100 */
[----:B------:R-:W-:-:S07]  /*10b0*/  FFMA R2, R2, R9, R2 ;  /* 0x0000000902027223 */ /* 0x000fce0000000002 */
.L_x_9:
[----:B------:R-:W0:Y:S01]  /*10c0*/  LDC.64 R4, c[0x0][0x398] ;  /* 0x0000e600ff047b82 */ /* 0x000e220000000a00 */
[----:B------:R-:W1:Y:S01]  /*10d0*/  LDCU UR4, c[0x0][0x3b0] ;  /* 0x00007600ff0477ac */ /* 0x000e620008000800 */
[----:B------:R-:W-:Y:S01]  /*10e0*/  FMUL R7, R2, R7 ;  /* 0x0000000702077220 */ /* 0x000fe20000400000 */
[----:B-1----:R-:W-:-:S04]  /*10f0*/  IMAD R3, R3, UR4, R0 ;  /* 0x0000000403037c24 */ /* 0x002fc8000f8e0200 */
[----:B0-----:R-:W-:-:S05]  /*1100*/  IMAD.WIDE.U32 R2, R3, 0x4, R4 ;  /* 0x0000000403027825 */ /* 0x001fca00078e0004 */
[----:B------:R-:W-:Y:S01]  /*1110*/  STG.E desc[UR6][R2.64], R7 ;  /* 0x0000000702007986 */ /* 0x000fe2000c101906 */
[----:B------:R-:W-:Y:S05]  /*1120*/  EXIT ;  /* 0x000000000000794d */ /* 0x000fea0003800000 */
        .weak           $__internal_0_$__cuda_sm20_rcp_rn_f32_slowpath
        .type           $__internal_0_$__cuda_sm20_rcp_rn_f32_slowpath,@function
        .size           $__internal_0_$__cuda_sm20_rcp_rn_f32_slowpath,(.L_x_88 - $__internal_0_$__cuda_sm20_rcp_rn_f32_slowpath)
$__internal_0_$__cuda_sm20_rcp_rn_f32_slowpath:
[----:B------:R-:W-:-:S04]  /*1130*/  SHF.L.U32 R5, R2, 0x1, RZ ;  /* 0x0000000102057819 */ /* 0x000fc800000006ff */
[----:B------:R-:W-:-:S04]  /*1140*/  SHF.R.U32.HI R10, RZ, 0x18, R5 ;  /* 0x00000018ff0a7819 */ /* 0x000fc80000011605 */
[----:B------:R-:W-:-:S13]  /*1150*/  ISETP.NE.U32.AND P0, PT, R10, RZ, PT ;  /* 0x000000ff0a00720c */ /* 0x000fda0003f05070 */
[----:B------:R-:W-:Y:S05]  /*1160*/  @P0 BRA `(.L_x_10) ;  /* 0x00000000002c0947 */ /* 0x000fea0003800000 */
[----:B------:R-:W-:-:S04]  /*1170*/  SHF.L.U32 R5, R2, 0x1, RZ ;  /* 0x0000000102057819 */ /* 0x000fc800000006ff */
[----:B------:R-:W-:-:S13]  /*1180*/  ISETP.NE.AND P0, PT, R5, RZ, PT ;  /* 0x000000ff0500720c */ /* 0x000fda0003f05270 */
[----:B------:R2:W3:Y:S01]  /*1190*/  @!P0 MUFU.RCP R5, R2 ;  /* 0x0000000200058308 */ /* 0x0004e20000001000 */
[----:B------:R-:W-:Y:S05]  /*11a0*/  @!P0 BRA `(.L_x_11) ;  /* 0x0000000000a48947 */ /* 0x000fea0003800000 */
[----:B------:R-:W-:-:S04]  /*11b0*/  FFMA R6, R2, 1.84467440737095516160e+19, RZ ;  /* 0x5f80000002067823 */ /* 0x000fc800000000ff */
[----:B---3--:R-:W2:Y:S02]  /*11c0*/  MUFU.RCP R5, R6 ;  /* 0x0000000600057308 */ /* 0x008ea40000001000 */
[----:B--2---:R-:W-:-:S04]  /*11d0*/  FFMA R2, R6, R5, -1 ;  /* 0xbf80000006027423 */ /* 0x004fc80000000005 */
[----:B------:R-:W-:-:S04]  /*11e0*/  FADD.FTZ R2, -R2, -RZ ;  /* 0x800000ff02027221 */ /* 0x000fc80000010100 */
[----:B------:R-:W-:-:S04]  /*11f0*/  FFMA R2, R5, R2, R5 ;  /* 0x0000000205027223 */ /* 0x000fc80000000005 */
[----:B------:R-:W-:Y:S01]  /*1200*/  FFMA R5, R2, 1.84467440737095516160e+19, RZ ;  /* 0x5f80000002057823 */ /* 0x000fe200000000ff */
[----:B------:R-:W-:Y:S06]  /*1210*/  BRA `(.L_x_11) ;  /* 0x0000000000887947 */ /* 0x000fec0003800000 */
.L_x_10:
[----:B------:R-:W-:-:S04]  /*1220*/  IADD3 R12, PT, PT, R10, -0xfd, RZ ;  /* 0xffffff030a0c7810 */ /* 0x000fc80007ffe0ff */
[----:B------:R-:W-:-:S13]  /*1230*/  ISETP.GT.U32.AND P0, PT, R12, 0x1, PT ;  /* 0x000000010c00780c */ /* 0x000fda0003f04070 */
[----:B------:R-:W-:Y:S05]  /*1240*/  @P0 BRA `(.L_x_12) ;  /* 0x0000000000780947 */ /* 0x000fea0003800000 */
[----:B------:R-:W-:Y:S01]  /*1250*/  LOP3.LUT R5, R2, 0x7fffff, RZ, 0xc0, !PT ;  /* 0x007fffff02057812 */ /* 0x000fe200078ec0ff */
[----:B------:R-:W-:-:S03]  /*1260*/  HFMA2 R11, -RZ, RZ, 0, 1.78813934326171875e-07 ;  /* 0x00000003ff0b7431 */ /* 0x000fc600000001ff */
[----:B------:R-:W-:-:S04]  /*1270*/  LOP3.LUT R5, R5, 0x3f800000, RZ, 0xfc, !PT ;  /* 0x3f80000005057812 */ /* 0x000fc800078efcff */
[----:B------:R-:W0:Y:S01]  /*1280*/  MUFU.RCP R6, R5 ;  /* 0x0000000500067308 */ /* 0x000e220000001000 */
[----:B------:R-:W-:Y:S01]  /*1290*/  SHF.L.U32 R11, R11, R12, RZ ;  /* 0x0000000c0b0b7219 */ /* 0x000fe200000006ff */
[----:B0-----:R-:W-:-:S04]  /*12a0*/  FFMA R8, R5, R6, -1 ;  /* 0xbf80000005087423 */ /* 0x001fc80000000006 */
[----:B------:R-:W-:-:S04]  /*12b0*/  FADD.FTZ R9, -R8, -RZ ;  /* 0x800000ff08097221 */ /* 0x000fc80000010100 */
[CCC-:B------:R-:W-:Y:S01]  /*12c0*/  FFMA.RM R8, R6.reuse, R9.reuse, R6.reuse ;  /* 0x0000000906087223 */ /* 0x1c0fe20000004006 */
[----:B------:R-:W-:-:S04]  /*12d0*/  FFMA.RP R9, R6, R9, R6 ;  /* 0x0000000906097223 */ /* 0x000fc80000008006 */
[C---:B------:R-:W-:Y:S02]  /*12e0*/  LOP3.LUT R6, R8.reuse, 0x7fffff, RZ, 0xc0, !PT ;  /* 0x007fffff08067812 */ /* 0x040fe400078ec0ff */
[----:B------:R-:W-:Y:S02]  /*12f0*/  FSETP.NEU.FTZ.AND P0, PT, R8, R9, PT ;  /* 0x000000090800720b */ /* 0x000fe40003f1d000 */
[----:B------:R-:W-:Y:S02]  /*1300*/  LOP3.LUT R6, R6, 0x800000, RZ, 0xfc, !PT ;  /* 0x0080000006067812 */ /* 0x000fe400078efcff */
[----:B------:R-:W-:Y:S02]  /*1310*/  SEL R8, RZ, 0xffffffff, !P0 ;  /* 0xffffffffff087807 */ /* 0x000fe40004000000 */
[----:B------:R-:W-:Y:S02]  /*1320*/  LOP3.LUT R11, R11, R6, RZ, 0xc0, !PT ;  /* 0x000000060b0b7212 */ /* 0x000fe400078ec0ff */
[----:B------:R-:W-:-:S02]  /*1330*/  IADD3 R5, PT, PT, -R8, RZ, RZ ;  /* 0x000000ff08057210 */ /* 0x000fc40007ffe1ff */
[-C--:B------:R-:W-:Y:S02]  /*1340*/  SHF.R.U32.HI R11, RZ, R12.reuse, R11 ;  /* 0x0000000cff0b7219 */ /* 0x080fe4000001160b */
[----:B------:R-:W-:Y:S02]  /*1350*/  LOP3.LUT P1, RZ, R5, R12, R6, 0xf8, !PT ;  /* 0x0000000c05ff7212 */ /* 0x000fe4000782f806 */
[C---:B------:R-:W-:Y:S02]  /*1360*/  LOP3.LUT P0, RZ, R11.reuse, 0x1, RZ, 0xc0, !PT ;  /* 0x000000010bff7812 */ /* 0x040fe4000780c0ff */
[----:B------:R-:W-:-:S04]  /*1370*/  LOP3.LUT P2, RZ, R11, 0x2, RZ, 0xc0, !PT ;  /* 0x000000020bff7812 */ /* 0x000fc8000784c0ff */
[----:B------:R-:W-:Y:S02]  /*1380*/  PLOP3.LUT P0, PT, P0, P1, P2, 0xe0, 0x0 ;  /* 0x000000000000781c */ /* 0x000fe40000703c20 */
[----:B------:R-:W-:Y:S02]  /*1390*/  LOP3.LUT P1, RZ, R2, 0x7fffff, RZ, 0xc0, !PT ;  /* 0x007fffff02ff7812 */ /* 0x000fe4000782c0ff */
[----:B------:R-:W-:-:S04]  /*13a0*/  SEL R5, RZ, 0x1, !P0 ;  /* 0x00000001ff057807 */ /* 0x000fc80004000000 */
[----:B------:R-:W-:-:S04]  /*13b0*/  IADD3 R5, PT, PT, -R5, RZ, RZ ;  /* 0x000000ff05057210 */ /* 0x000fc80007ffe1ff */
[----:B------:R-:W-:Y:S02]  /*13c0*/  ISETP.GE.AND P0, PT, R5, RZ, PT ;  /* 0x000000ff0500720c */ /* 0x000fe40003f06270 */
[----:B------:R-:W-:-:S04]  /*13d0*/  IADD3 R5, PT, PT, R10, -0xfc, RZ ;  /* 0xffffff040a057810 */ /* 0x000fc80007ffe0ff */
[----:B------:R-:W-:-:S07]  /*13e0*/  SHF.R.U32.HI R5, RZ, R5, R6 ;  /* 0x00000005ff057219 */ /* 0x000fce0000011606 */
[----:B------:R-:W-:-:S04]  /*13f0*/  @!P0 IADD3 R5, PT, PT, R5, 0x1, RZ ;  /* 0x0000000105058810 */ /* 0x000fc80007ffe0ff */
[----:B------:R-:W-:-:S04]  /*1400*/  @!P1 SHF.L.U32 R5, R5, 0x1, RZ ;  /* 0x0000000105059819 */ /* 0x000fc800000006ff */
[----:B------:R-:W-:Y:S01]  /*1410*/  LOP3.LUT R5, R5, 0x80000000, R2, 0xf8, !PT ;  /* 0x8000000005057812 */ /* 0x000fe200078ef802 */
[----:B------:R-:W-:Y:S06]  /*1420*/  BRA `(.L_x_11) ;  /* 0x0000000000047947 */ /* 0x000fec0003800000 */
.L_x_12:
[----:B------:R0:W1:Y:S02]  /*1430*/  MUFU.RCP R5, R2 ;  /* 0x0000000200057308 */ /* 0x0000640000001000 */
.L_x_11:
[----:B0123--:R-:W-:Y:S02]  /*1440*/  MOV R2, R5 ;  /* 0x0000000500027202 */ /* 0x00ffe40000000f00 */
[----:B------:R-:W-:-:S04]  /*1450*/  MOV R5, 0x0 ;  /* 0x0000000000057802 */ /* 0x000fc80000000f00 */
[----:B------:R-:W-:Y:S05]  /*1460*/  RET.REL.NODEC R4 `(_ZN6kernel22standard_decode_kernelEPKfS1_S1_PfPKiiiiif) ;  /* 0xffffffe804e47950 */ /* 0x000fea0003c3ffff */
.L_x_13:
[----:B------:R-:W-:-:S00]  /*1470*/  BRA `(.L_x_13) ;  /* 0xfffffffc00fc7947 */ /* 0x000fc0000383ffff */
[----:B------:R-:W-:-:S00]  /*1480*/  NOP ;  /* 0x0000000000007918 */ /* 0x000fc00000000000 */
[----:B------:R-:W-:-:S00]  /*1490*/  NOP ;  /* 0x0000000000007918 */ /* 0x000fc00000000000 */
[----:B------:R-:W-:-:S00]  /*14a0*/  NOP ;  /* 0x0000000000007918 */ /* 0x000fc00000000000 */
[----:B------:R-:W-:-:S00]  /*14b0*/  NOP ;  /* 0x0000000000007918 */ /* 0x000fc00000000000 */
[----:B------:R-:W-:-:S00]  /*14c0*/  NOP ;  /* 0x0000000000007918 */ /* 0x000fc00000000000 */
[----:B------:R-:W-:-:S00]  /*14d0*/  NOP ;  /* 0x0000000000007918 */ /* 0x000fc00000000000 */
[----:B------:R-:W-:-:S00]  /*14e0*/  NOP ;  /* 0x0000000000007918 */ /* 0x000fc00000000000 */
[----:B------:R-:W-:-:S00]  /*14f0*/  NOP ;  /* 0x0000000000007918 */ /* 0x000fc00000000000 */
.L_x_88:


//--------------------- .text._ZN6kernel25flash_attn_prefill_kernelEPKfS1_S1_Pfiiiiiiif --------------------------
	.section	.text._ZN6kernel25flash_attn_prefill_kernelEPKfS1_S1_Pfiiiiiiif,"ax",@progbits
	.align	128
        .global         _ZN6kernel25flash_attn_prefill_kernelEPKfS1_S1_Pfiiiiiiif
        .type           _ZN6kernel25flash_attn_prefill_kernelEPKfS1_S1_Pfiiiiiiif,@function
        .size           _ZN6kernel25flash_attn_prefill_kernelEPKfS1_S1_Pfiiiiiiif,(.L_x_89 - _ZN6kernel25flash_attn_prefill_kernelEPKfS1_S1_Pfiiiiiiif)
        .other          _ZN6kernel25flash_attn_prefill_kernelEPKfS1_S1_Pfiiiiiiif,@"STO_CUDA_ENTRY STV_DEFAULT"
_ZN6kernel25flash_attn_prefill_kernelEPKfS1_S1_Pfiiiiiiif:
.text._ZN6kernel25flash_attn_prefill_kernelEPKfS1_S1_Pfiiiiiiif:
[----:B------:R-:W0:Y:S01]  /*0000*/  LDC R1, c[0x0][0x37c] ;  /* 0x0000df00ff017b82 */ /* 0x000e220000000800 */
[----:B------:R-:W1:Y:S07]  /*0010*/  LDCU UR4, c[0x0][0x3ac] ;  /* 0x00007580ff0477ac */ /* 0x000e6e0008000800 */
[----:B------:R-:W2:Y:S01]  /*0020*/  LDC R0, c[0x0][0x360] ;  /* 0x0000d800ff007b82 */ /* 0x000ea20000000800 */
[----:B0-----:R-:W-:-:S04]  /*0030*/  IADD3 R1, PT, PT, R1, -0x300, RZ ;  /* 0xfffffd0001017810 */ /* 0x001fc80007ffe0ff */
[C---:B------:R-:W-:Y:S02]  /*0040*/  R2UR UR8, R1.reuse ;  /* 0x00000000010872ca */ /* 0x040fe400000e0000 */
[----:B------:R-:W-:Y:S02]  /*0050*/  R2UR UR13, R1 ;  /* 0x00000000010d72ca */ /* 0x000fe400000e0000 */
[----:B-1----:R-:W-:-:S04]  /*0060*/  MOV R2, UR4 ;  /* 0x0000000400027c02 */ /* 0x002fc80008000f00 */
[----:B------:R-:W-:-:S04]  /*0070*/  ISETP.GT.AND P0, PT, R2, 0x40, PT ;  /* 0x000000400200780c */ /* 0x000fc80003f04270 */
[----:B--2---:R-:W-:-:S13]  /*0080*/  ISETP.NE.OR P0, PT, R0, 0x80, P0 ;  /* 0x000000800000780c */ /* 0x004fda0000705670 */
[----:B------:R-:W-:Y:S05]  /*0090*/  @P0 EXIT ;  /* 0x000000000000094d */ /* 0x000fea0003800000 */
[----:B------:R-:W0:Y:S01]  /*00a0*/  S2R R19, SR_CTAID.Z ;  /* 0x0000000000137919 */ /* 0x000e220000002700 */
[----:B------:R-:W0:Y:S02]  /*00b0*/  LDC R4, c[0x0][0x3b0] ;  /* 0x0000ec00ff047b82 */ /* 0x000e240000000800 */
[----:B0-----:R-:W-:-:S05]  /*00c0*/  IMAD R4, R19, -0x40, R4 ;  /* 0xffffffc013047824 */ /* 0x001fca00078e0204 */
[----:B------:R-:W-:-:S13]  /*00d0*/  ISETP.GE.AND P0, PT, R4, 0x1, PT ;  /* 0x000000010400780c */ /* 0x000fda0003f06270 */
[----:B------:R-:W-:Y:S05]  /*00e0*/  @!P0 EXIT ;  /* 0x000000000000894d */ /* 0x000fea0003800000 */
[----:B------:R-:W0:Y:S01]  /*00f0*/  S2R R20, SR_CTAID.Y ;  /* 0x0000000000147919 */ /* 0x000e220000002600 */
[----:B------:R-:W-:Y:S02]  /*0100*/  ISETP.GE.AND P0, PT, R2, 0x1, PT ;  /* 0x000000010200780c */ /* 0x000fe40003f06270 */
[----:B------:R-:W-:-:S11]  /*0110*/  VIMNMX R3, PT, PT, R4, 0x40, PT ;  /* 0x0000004004037848 */ /* 0x000fd60003fe0100 */
[----:B------:R-:W-:Y:S05]  /*0120*/  @!P0 BRA `(.L_x_14) ;  /* 0x0000000000c48947 */ /* 0x000fea0003800000 */
[C---:B------:R-:W-:Y:S02]  /*0130*/  IADD3 R0, PT, PT, R2.reuse, -0x1, RZ ;  /* 0xffffffff02007810 */ /* 0x040fe40007ffe0ff */
[----:B------:R-:W-:Y:S02]  /*0140*/  LOP3.LUT R7, R2, 0xf, RZ, 0xc0, !PT ;  /* 0x0000000f02077812 */ /* 0x000fe400078ec0ff */
[----:B------:R-:W-:Y:S01]  /*0150*/  ISETP.GE.U32.AND P0, PT, R0, 0xf, PT ;  /* 0x0000000f0000780c */ /* 0x000fe20003f06070 */
[----:B------:R-:W-:Y:S01]  /*0160*/  IMAD.MOV.U32 R0, RZ, RZ, RZ ;  /* 0x000000ffff007224 */ /* 0x000fe200078e00ff */
[----:B------:R-:W-:-:S11]  /*0170*/  ISETP.NE.AND P1, PT, R7, RZ, PT ;  /* 0x000000ff0700720c */ /* 0x000fd60003f25270 */
[----:B------:R-:W-:Y:S05]  /*0180*/  @!P0 BRA `(.L_x_15) ;  /* 0x0000000000288947 */ /* 0x000fea0003800000 */
[----:B------:R-:W-:Y:S01]  /*0190*/  HFMA2 R5, -RZ, RZ, 0, 0 ;  /* 0x00000000ff057431 */ /* 0x000fe200000001ff */
[----:B------:R-:W-:-:S07]  /*01a0*/  LOP3.LUT R0, R2, 0x7ffffff0, RZ, 0xc0, !PT ;  /* 0x7ffffff002007812 */ /* 0x000fce00078ec0ff */
.L_x_16:
[C---:B-1----:R-:W-:Y:S02]  /*01b0*/  LEA R6, R5.reuse, UR13, 0x2 ;  /* 0x0000000d05067c11 */ /* 0x042fe4000f8e10ff */
[----:B------:R-:W-:-:S03]  /*01c0*/  IADD3 R5, PT, PT, R5, 0x10, RZ ;  /* 0x0000001005057810 */ /* 0x000fc60007ffe0ff */
[----:B------:R1:W-:Y:S01]  /*01d0*/  STL.128 [R6], RZ ;  /* 0x000000ff06007387 */ /* 0x0003e20000100c00 */
[----:B------:R-:W-:-:S03]  /*01e0*/  ISETP.NE.AND P0, PT, R5, R0, PT ;  /* 0x000000000500720c */ /* 0x000fc60003f05270 */
[----:B------:R1:W-:Y:S04]  /*01f0*/  STL.128 [R6+0x10], RZ ;  /* 0x000010ff06007387 */ /* 0x0003e80000100c00 */
[----:B------:R1:W-:Y:S04]  /*0200*/  STL.128 [R6+0x20], RZ ;  /* 0x000020ff06007387 */ /* 0x0003e80000100c00 */
[----:B------:R1:W-:Y:S02]  /*0210*/  STL.128 [R6+0x30], RZ ;  /* 0x000030ff06007387 */ /* 0x0003e40000100c00 */
[----:B------:R-:W-:Y:S05]  /*0220*/  @P0 BRA `(.L_x_16) ;  /* 0xfffffffc00e00947 */ /* 0x000fea000383ffff */
.L_x_15:
[----:B------:R-:W-:Y:S05]  /*0230*/  @!P1 BRA `(.L_x_14) ;  /* 0x0000000000809947 */ /* 0x000fea0003800000 */
[----:B------:R-:W-:Y:S02]  /*0240*/  ISETP.GE.U32.AND P0, PT, R7, 0x8, PT ;  /* 0x000000080700780c */ /* 0x000fe40003f06070 */
[----:B-1----:R-:W-:-:S04]  /*0250*/  LOP3.LUT R6, R2, 0x7, RZ, 0xc0, !PT ;  /* 0x0000000702067812 */ /* 0x002fc800078ec0ff */
[----:B------:R-:W-:-:S07]  /*0260*/  ISETP.NE.AND P1, PT, R6, RZ, PT ;  /* 0x000000ff0600720c */ /* 0x000fce0003f25270 */
[----:B------:R-:W-:Y:S06]  /*0270*/  @!P0 BRA `(.L_x_17) ;  /* 0x0000000000288947 */ /* 0x000fec0003800000 */
[C---:B------:R-:W-:Y:S01]  /*0280*/  LEA R5, R0.reuse, UR13, 0x2 ;  /* 0x0000000d00057c11 */ /* 0x040fe2000f8e10ff */
[----:B------:R-:W-:-:S04]  /*0290*/  VIADD R0, R0, 0x8 ;  /* 0x0000000800007836 */ /* 0x000fc80000000000 */
[----:B------:R1:W-:Y:S04]  /*02a0*/  STL [R5], RZ ;  /* 0x000000ff05007387 */ /* 0x0003e80000100800 */
[----:B------:R1:W-:Y:S04]  /*02b0*/  STL [R5+0x4], RZ ;  /* 0x000004ff05007387 */ /* 0x0003e80000100800 */
[----:B------:R1:W-:Y:S04]  /*02c0*/  STL [R5+0x8], RZ ;  /* 0x000008ff05007387 */ /* 0x0003e80000100800 */
[----:B------:R1:W-:Y:S04]  /*02d0*/  STL [R5+0xc], RZ ;  /* 0x00000cff05007387 */ /* 0x0003e80000100800 */
[----:B------:R1:W-:Y:S04]  /*02e0*/  STL [R5+0x10], RZ ;  /* 0x000010ff05007387 */ /* 0x0003e80000100800 */
[----:B------:R1:W-:Y:S04]  /*02f0*/  STL [R5+0x14], RZ ;  /* 0x000014ff05007387 */ /* 0x0003e80000100800 */
[----:B------:R1:W-:Y:S04]  /*0300*/  STL [R5+0x18], RZ ;  /* 0x000018ff05007387 */ /* 0x0003e80000100800 */
[----:B------:R1:W-:Y:S02]  /*0310*/  STL [R5+0x1c], RZ ;  /* 0x00001cff05007387 */ /* 0x0003e40000100800 */
.L_x_17:
[----:B------:R-:W-:Y:S05]  /*0320*/  @!P1 BRA `(.L_x_14) ;  /* 0x0000000000449947 */ /* 0x000fea0003800000 */
[----:B------:R-:W-:Y:S02]  /*0330*/  ISETP.GE.U32.AND P0, PT, R6, 0x4, PT ;  /* 0x000000040600780c */ /* 0x000fe40003f06070 */
[----:B-1----:R-:W-:-:S04]  /*0340*/  LOP3.LUT R5, R2, 0x3, RZ, 0xc0, !PT ;  /* 0x0000000302057812 */ /* 0x002fc800078ec0ff */
[----:B------:R-:W-:-:S07]  /*0350*/  ISETP.NE.AND P1, PT, R5, RZ, PT ;  /* 0x000000ff0500720c */ /* 0x000fce0003f25270 */
[C---:B------:R-:W-:Y:S02]  /*0360*/  @P0 LEA R6, R0.reuse, UR13, 0x2 ;  /* 0x0000000d00060c11 */ /* 0x040fe4000f8e10ff */
[----:B------:R-:W-:-:S03]  /*0370*/  @P0 IADD3 R0, PT, PT, R0, 0x4, RZ ;  /* 0x0000000400000810 */ /* 0x000fc60007ffe0ff */
[----:B------:R2:W-:Y:S04]  /*0380*/  @P0 STL [R6], RZ ;  /* 0x000000ff06000387 */ /* 0x0005e80000100800 */
[----:B------:R2:W-:Y:S04]  /*0390*/  @P0 STL [R6+0x4], RZ ;  /* 0x000004ff06000387 */ /* 0x0005e80000100800 */
[----:B------:R2:W-:Y:S04]  /*03a0*/  @P0 STL [R6+0x8], RZ ;  /* 0x000008ff06000387 */ /* 0x0005e80000100800 */
[----:B------:R2:W-:Y:S01]  /*03b0*/  @P0 STL [R6+0xc], RZ ;  /* 0x00000cff06000387 */ /* 0x0005e20000100800 */
[----:B------:R-:W-:Y:S05]  /*03c0*/  @!P1 BRA `(.L_x_14) ;  /* 0x00000000001c9947 */ /* 0x000fea0003800000 */
[----:B------:R-:W-:-:S05]  /*03d0*/  UMOV UR4, URZ ;  /* 0x000000ff00047c82 */ /* 0x000fca0008000000 */
.L_x_18:
[C---:B--2---:R-:W-:Y:S01]  /*03e0*/  LEA R6, R0.reuse, UR13, 0x2 ;  /* 0x0000000d00067c11 */ /* 0x044fe2000f8e10ff */
[----:B------:R-:W-:Y:S01]  /*03f0*/  UIADD3 UR4, UPT, UPT, UR4, 0x1, URZ ;  /* 0x0000000104047890 */ /* 0x000fe2000fffe0ff */
[----:B------:R-:W-:-:S03]  /*0400*/  IADD3 R0, PT, PT, R0, 0x1, RZ ;  /* 0x0000000100007810 */ /* 0x000fc60007ffe0ff */
[----:B------:R3:W-:Y:S02]  /*0410*/  STL [R6], RZ ;  /* 0x000000ff06007387 */ /* 0x0007e40000100800 */
[----:B------:R-:W-:-:S13]  /*0420*/  ISETP.NE.AND P0, PT, R5, UR4, PT ;  /* 0x0000000405007c0c */ /* 0x000fda000bf05270 */
[----:B---3--:R-:W-:Y:S05]  /*0430*/  @P0 BRA `(.L_x_18) ;  /* 0xfffffffc00e80947 */ /* 0x008fea000383ffff */
.L_x_14:
[----:B------:R-:W3:Y:S01]  /*0440*/  S2R R0, SR_TID.X ;  /* 0x0000000000007919 */ /* 0x000ee20000002100 */
[----:B------:R-:W-:Y:S01]  /*0450*/  ISETP.GE.U32.AND P0, PT, R4, 0x10, PT ;  /* 0x000000100400780c */ /* 0x000fe20003f06070 */
[----:B------:R-:W-:Y:S01]  /*0460*/  UIADD3 UR8, UPT, UPT, UR8, 0x200, URZ ;  /* 0x0000020008087890 */ /* 0x000fe2000fffe0ff */
[----:B------:R-:W-:Y:S01]  /*0470*/  VIMNMX R8, PT, PT, R3, 0x1, !PT ;  /* 0x0000000103087848 */ /* 0x000fe20007fe0100 */
[----:B------:R-:W-:-:S03]  /*0480*/  IMAD.MOV.U32 R9, RZ, RZ, RZ ;  /* 0x000000ffff097224 */ /* 0x000fc600078e00ff */
[----:B------:R-:W-:-:S04]  /*0490*/  LOP3.LUT R12, R8, 0xf, RZ, 0xc0, !PT ;  /* 0x0000000f080c7812 */ /* 0x000fc800078ec0ff */
[----:B------:R-:W-:-:S03]  /*04a0*/  ISETP.NE.AND P1, PT, R12, RZ, PT ;  /* 0x000000ff0c00720c */ /* 0x000fc60003f25270 */
[----:B------:R-:W-:Y:S10]  /*04b0*/  @!P0 BRA `(.L_x_19) ;  /* 0x0000000000488947 */ /* 0x000ff40003800000 */
[----:B------:R-:W-:Y:S01]  /*04c0*/  HFMA2 R10, -RZ, RZ, 0, 0 ;  /* 0x00000000ff0a7431 */ /* 0x000fe200000001ff */
[----:B------:R-:W-:Y:S01]  /*04d0*/  LOP3.LUT R9, R8, 0x70, RZ, 0xc0, !PT ;  /* 0x0000007008097812 */ /* 0x000fe200078ec0ff */
[----:B-1----:R-:W-:Y:S01]  /*04e0*/  IMAD.MOV.U32 R5, RZ, RZ, -0x800000 ;  /* 0xff800000ff057424 */ /* 0x002fe200078e00ff */
[----:B------:R-:W-:Y:S02]  /*04f0*/  MOV R4, 0xff800000 ;  /* 0xff80000000047802 */ /* 0x000fe40000000f00 */
[----:B--2---:R-:W-:Y:S02]  /*0500*/  MOV R6, 0xff800000 ;  /* 0xff80000000067802 */ /* 0x004fe40000000f00 */
[----:B------:R-:W-:-:S07]  /*0510*/  MOV R7, 0xff800000 ;  /* 0xff80000000077802 */ /* 0x000fce0000000f00 */
.L_x_20:
[C---:B----4-:R-:W-:Y:S02]  /*0520*/  LEA R11, R10.reuse, UR13, 0x2 ;  /* 0x0000000d0a0b7c11 */ /* 0x050fe4000f8e10ff */
[----:B------:R-:W-:-:S03]  /*0530*/  IADD3 R10, PT, PT, R10, 0x10, RZ ;  /* 0x000000100a0a7810 */ /* 0x000fc60007ffe0ff */
[----:B------:R4:W-:Y:S01]  /*0540*/  STL.128 [R11+0x100], R4 ;  /* 0x000100040b007387 */ /* 0x0009e20000100c00 */
[----:B------:R-:W-:-:S03]  /*0550*/  ISETP.NE.AND P0, PT, R10, R9, PT ;  /* 0x000000090a00720c */ /* 0x000fc60003f05270 */
[----:B------:R4:W-:Y:S04]  /*0560*/  STL.128 [R11+0x200], RZ ;  /* 0x000200ff0b007387 */ /* 0x0009e80000100c00 */
[----:B------:R4:W-:Y:S04]  /*0570*/  STL.128 [R11+0x110], R4 ;  /* 0x000110040b007387 */ /* 0x0009e80000100c00 */
[----:B------:R4:W-:Y:S04]  /*0580*/  STL.128 [R11+0x210], RZ ;  /* 0x000210ff0b007387 */ /* 0x0009e80000100c00 */
[----:B------:R4:W-:Y:S04]  /*0590*/  STL.128 [R11+0x120], R4 ;  /* 0x000120040b007387 */ /* 0x0009e80000100c00 */
[----:B------:R4:W-:Y:S04]  /*05a0*/  STL.128 [R11+0x220], RZ ;  /* 0x000220ff0b007387 */ /* 0x0009e80000100c00 */
[----:B------:R4:W-:Y:S04]  /*05b0*/  STL.128 [R11+0x130], R4 ;  /* 0x000130040b007387 */ /* 0x0009e80000100c00 */
[----:B------:R4:W-:Y:S01]  /*05c0*/  STL.128 [R11+0x230], RZ ;  /* 0x000230ff0b007387 */ /* 0x0009e20000100c00 */
[----:B------:R-:W-:Y:S05]  /*05d0*/  @P0 BRA `(.L_x_20) ;  /* 0xfffffffc00d00947 */ /* 0x000fea000383ffff */
.L_x_19:
[----:B------:R-:W-:Y:S05]  /*05e0*/  @!P1 BRA `(.L_x_21) ;  /* 0x0000000000c49947 */ /* 0x000fea0003800000 */
[----:B------:R-:W-:Y:S02]  /*05f0*/  ISETP.GE.U32.AND P0, PT, R12, 0x8, PT ;  /* 0x000000080c00780c */ /* 0x000fe40003f06070 */
[----:B-12-4-:R-:W-:-:S04]  /*0600*/  LOP3.LUT R6, R8, 0x7, RZ, 0xc0, !PT ;  /* 0x0000000708067812 */ /* 0x016fc800078ec0ff */
[----:B------:R-:W-:-:S07]  /*0610*/  ISETP.NE.AND P1, PT, R6, RZ, PT ;  /* 0x000000ff0600720c */ /* 0x000fce0003f25270 */
[----:B------:R-:W-:Y:S06]  /*0620*/  @!P0 BRA `(.L_x_22) ;  /* 0x00000000004c8947 */ /* 0x000fec0003800000 */
[C---:B------:R-:W-:Y:S01]  /*0630*/  LEA R4, R9.reuse, UR13, 0x2 ;  /* 0x0000000d09047c11 */ /* 0x040fe2000f8e10ff */
[----:B------:R-:W-:Y:S01]  /*0640*/  IMAD.MOV.U32 R5, RZ, RZ, -0x800000 ;  /* 0xff800000ff057424 */ /* 0x000fe200078e00ff */
[----:B------:R-:W-:-:S03]  /*0650*/  IADD3 R9, PT, PT, R9, 0x8, RZ ;  /* 0x0000000809097810 */ /* 0x000fc60007ffe0ff */
[----:B------:R1:W-:Y:S04]  /*0660*/  STL [R4+0x200], RZ ;  /* 0x000200ff04007387 */ /* 0x0003e80000100800 */
[----:B------:R1:W-:Y:S04]  /*0670*/  STL [R4+0x100], R5 ;  /* 0x0001000504007387 */ /* 0x0003e80000100800 */
[----:B------:R1:W-:Y:S04]  /*0680*/  STL [R4+0x104], R5 ;  /* 0x0001040504007387 */ /* 0x0003e80000100800 */
[----:B------:R1:W-:Y:S04]  /*0690*/  STL [R4+0x108], R5 ;  /* 0x0001080504007387 */ /* 0x0003e80000100800 */
[----:B------:R1:W-:Y:S04]  /*06a0*/  STL [R4+0x10c], R5 ;  /* 0x00010c0504007387 */ /* 0x0003e80000100800 */
[----:B------:R1:W-:Y:S04]  /*06b0*/  STL [R4+0x110], R5 ;  /* 0x0001100504007387 */ /* 0x0003e80000100800 */
[----:B------:R1:W-:Y:S04]  /*06c0*/  STL [R4+0x114], R5 ;  /* 0x0001140504007387 */ /* 0x0003e80000100800 */
[----:B------:R1:W-:Y:S04]  /*06d0*/  STL [R4+0x118], R5 ;  /* 0x0001180504007387 */ /* 0x0003e80000100800 */
[----:B------:R1:W-:Y:S04]  /*06e0*/  STL [R4+0x11c], R5 ;  /* 0x00011c0504007387 */ /* 0x0003e80000100800 */
[----:B------:R1:W-:Y:S04]  /*06f0*/  STL [R4+0x204], RZ ;  /* 0x000204ff04007387 */ /* 0x0003e80000100800 */
[----:B------:R1:W-:Y:S04]  /*0700*/  STL [R4+0x208], RZ ;  /* 0x000208ff04007387 */ /* 0x0003e80000100800 */
[----:B------:R1:W-:Y:S04]  /*0710*/  STL [R4+0x20c], RZ ;  /* 0x00020cff04007387 */ /* 0x0003e80000100800 */
[----:B------:R1:W-:Y:S04]  /*0720*/  STL [R4+0x210], RZ ;  /* 0x000210ff04007387 */ /* 0x0003e80000100800 */
[----:B------:R1:W-:Y:S04]  /*0730*/  STL [R4+0x214], RZ ;  /* 0x000214ff04007387 */ /* 0x0003e80000100800 */
[----:B------:R1:W-:Y:S04]  /*0740*/  STL [R4+0x218], RZ ;  /* 0x000218ff04007387 */ /* 0x0003e80000100800 */
[----:B------:R1:W-:Y:S02]  /*0750*/  STL [R4+0x21c], RZ ;  /* 0x00021cff04007387 */ /* 0x0003e40000100800 */
.L_x_22:
[----:B------:R-:W-:Y:S05]  /*0760*/  @!P1 BRA `(.L_x_21) ;  /* 0x0000000000649947 */ /* 0x000fea0003800000 */
[----:B------:R-:W-:Y:S02]  /*0770*/  ISETP.GE.U32.AND P0, PT, R6, 0x4, PT ;  /* 0x000000040600780c */ /* 0x000fe40003f06070 */
[----:B------:R-:W-:-:S04]  /*0780*/  LOP3.LUT R8, R8, 0x3, RZ, 0xc0, !PT ;  /* 0x0000000308087812 */ /* 0x000fc800078ec0ff */
[----:B------:R-:W-:-:S07]  /*0790*/  ISETP.NE.AND P1, PT, R8, RZ, PT ;  /* 0x000000ff0800720c */ /* 0x000fce0003f25270 */
[----:B------:R-:W-:Y:S06]  /*07a0*/  @!P0 BRA `(.L_x_23) ;  /* 0x00000000002c8947 */ /* 0x000fec0003800000 */
[C---:B-1----:R-:W-:Y:S02]  /*07b0*/  LEA R4, R9.reuse, UR13, 0x2 ;  /* 0x0000000d09047c11 */ /* 0x042fe4000f8e10ff */
[----:B------:R-:W-:Y:S02]  /*07c0*/  MOV R5, 0xff800000 ;  /* 0xff80000000057802 */ /* 0x000fe40000000f00 */
[----:B------:R-:W-:Y:S01]  /*07d0*/  IADD3 R9, PT, PT, R9, 0x4, RZ ;  /* 0x0000000409097810 */ /* 0x000fe20007ffe0ff */
[----:B------:R2:W-:Y:S04]  /*07e0*/  STL [R4+0x200], RZ ;  /* 0x000200ff04007387 */ /* 0x0005e80000100800 */
[----:B------:R2:W-:Y:S04]  /*07f0*/  STL [R4+0x100], R5 ;  /* 0x0001000504007387 */ /* 0x0005e80000100800 */
[----:B------:R2:W-:Y:S04]  /*0800*/  STL [R4+0x104], R5 ;  /* 0x0001040504007387 */ /* 0x0005e80000100800 */
[----:B------:R2:W-:Y:S04]  /*0810*/  STL [R4+0x108], R5 ;  /* 0x0001080504007387 */ /* 0x0005e80000100800 */
[----:B------:R2:W-:Y:S04]  /*0820*/  STL [R4+0x10c], R5 ;  /* 0x00010c0504007387 */ /* 0x0005e80000100800 */
[----:B------:R2:W-:Y:S04]  /*0830*/  STL [R4+0x204], RZ ;  /* 0x000204ff04007387 */ /* 0x0005e80000100800 */
[----:B------:R2:W-:Y:S04]  /*0840*/  STL [R4+0x208], RZ ;  /* 0x000208ff04007387 */ /* 0x0005e80000100800 */
[----:B------:R2:W-:Y:S02]  /*0850*/  STL [R4+0x20c], RZ ;  /* 0x00020cff04007387 */ /* 0x0005e40000100800 */
.L_x_23:
[----:B------:R-:W-:Y:S05]  /*0860*/  @!P1 BRA `(.L_x_21) ;  /* 0x0000000000249947 */ /* 0x000fea0003800000 */
[----:B-12---:R-:W-:Y:S01]  /*0870*/  IMAD.MOV.U32 R5, RZ, RZ, -0x800000 ;  /* 0xff800000ff057424 */ /* 0x006fe200078e00ff */
[----:B------:R-:W-:-:S06]  /*0880*/  UMOV UR4, URZ ;  /* 0x000000ff00047c82 */ /* 0x000fcc0008000000 */
.L_x_24:
[C---:B------:R-:W-:Y:S01]  /*0890*/  LEA R4, R9.reuse, UR13, 0x2 ;  /* 0x0000000d09047c11 */ /* 0x040fe2000f8e10ff */
[----:B------:R-:W-:Y:S01]  /*08a0*/  UIADD3 UR4, UPT, UPT, UR4, 0x1, URZ ;  /* 0x0000000104047890 */ /* 0x000fe2000fffe0ff */
[----:B------:R-:W-:-:S03]  /*08b0*/  IADD3 R9, PT, PT, R9, 0x1, RZ ;  /* 0x0000000109097810 */ /* 0x000fc60007ffe0ff */
[----:B------:R1:W-:Y:S02]  /*08c0*/  STL [R4+0x100], R5 ;  /* 0x0001000504007387 */ /* 0x0003e40000100800 */
[----:B------:R-:W-:Y:S02]  /*08d0*/  ISETP.NE.AND P0, PT, R8, UR4, PT ;  /* 0x0000000408007c0c */ /* 0x000fe4000bf05270 */
[----:B------:R1:W-:Y:S11]  /*08e0*/  STL [R4+0x200], RZ ;  /* 0x000200ff04007387 */ /* 0x0003f60000100800 */
[----:B-1----:R-:W-:Y:S05]  /*08f0*/  @P0 BRA `(.L_x_24) ;  /* 0xfffffffc00e40947 */ /* 0x002fea000383ffff */
.L_x_21:
[----:B-12-4-:R-:W-:Y:S01]  /*0900*/  IMAD R6, R3, R2, RZ ;  /* 0x0000000203067224 */ /* 0x016fe200078e02ff */
[----:B------:R-:W1:Y:S01]  /*0910*/  LDCU.64 UR10, c[0x0][0x358] ;  /* 0x00006b00ff0a77ac */ /* 0x000e620008000a00 */
[----:B------:R-:W-:Y:S03]  /*0920*/  BSSY.RECONVERGENT B0, `(.L_x_25) ;  /* 0x00000b6000007945 */ /* 0x000fe60003800200 */
[----:B---3--:R-:W-:Y:S01]  /*0930*/  ISETP.GE.AND P0, PT, R0, R6, PT ;  /* 0x000000060000720c */ /* 0x008fe20003f06270 */
[----:B------:R-:W2:Y:S01]  /*0940*/  LDCU UR12, c[0x0][0x3ac] ;  /* 0x00007580ff0c77ac */ /* 0x000ea20008000800 */
[----:B------:R-:W3:Y:S01]  /*0950*/  LDCU UR9, c[0x0][0x3ac] ;  /* 0x00007580ff0977ac */ /* 0x000ee20008000800 */
[----:B------:R-:W4:Y:S01]  /*0960*/  LDCU UR6, c[0x0][0x3a4] ;  /* 0x00007480ff0677ac */ /* 0x000f220008000800 */
[----:B------:R-:W0:Y:S09]  /*0970*/  LDCU UR7, c[0x0][0x3a4] ;  /* 0x00007480ff0777ac */ /* 0x000e320008000800 */
[----:B------:R-:W-:Y:S05]  /*0980*/  @P0 BRA `(.L_x_26) ;  /* 0x0000000800bc0947 */ /* 0x000fea0003800000 */
[----:B------:R-:W-:Y:S01]  /*0990*/  LOP3.LUT R3, RZ, R0, RZ, 0x33, !PT ;  /* 0x00000000ff037212 */ /* 0x000fe200078e33ff */
[----:B------:R-:W-:Y:S03]  /*09a0*/  BSSY.RECONVERGENT B1, `(.L_x_27) ;  /* 0x0000036000017945 */ /* 0x000fe60003800200 */
[----:B------:R-:W-:-:S04]  /*09b0*/  IADD3 R12, PT, PT, R6, R3, RZ ;  /* 0x00000003060c7210 */ /* 0x000fc80007ffe0ff */
[C---:B------:R-:W-:Y:S02]  /*09c0*/  LOP3.LUT R3, R12.reuse, 0x180, RZ, 0xc0, !PT ;  /* 0x000001800c037812 */ /* 0x040fe400078ec0ff */
[----:B------:R-:W-:Y:S02]  /*09d0*/  ISETP.GE.U32.AND P4, PT, R12, 0x180, PT ;  /* 0x000001800c00780c */ /* 0x000fe40003f86070 */
[----:B------:R-:W-:Y:S02]  /*09e0*/  ISETP.NE.AND P0, PT, R3, 0x180, PT ;  /* 0x000001800300780c */ /* 0x000fe40003f05270 */
[----:B------:R-:W-:-:S11]  /*09f0*/  MOV R3, R0 ;  /* 0x0000000000037202 */ /* 0x000fd60000000f00 */
[----:B------:R-:W-:Y:S05]  /*0a00*/  @!P0 BRA `(.L_x_28) ;  /* 0x0000000000bc8947 */ /* 0x000fea0003800000 */
[----:B------:R-:W-:Y:S01]  /*0a10*/  IABS R7, R2 ;  /* 0x0000000200077213 */ /* 0x000fe20000000000 */
[----:B------:R-:W5:Y:S01]  /*0a20*/  S2R R9, SR_CgaCtaId ;  /* 0x0000000000097919 */ /* 0x000f620000008800 */
[----:B------:R-:W0:Y:S01]  /*0a30*/  LDC.64 R4, c[0x0][0x380] ;  /* 0x0000e000ff047b82 */ /* 0x000e220000000a00 */
[----:B------:R-:W-:Y:S01]  /*0a40*/  MOV R8, 0x400 ;  /* 0x0000040000087802 */ /* 0x000fe20000000f00 */
[----:B------:R-:W1:Y:S01]  /*0a50*/  I2F.RP R3, R7 ;  /* 0x0000000700037306 */ /* 0x000e620000209400 */
[----:B------:R-:W-:Y:S02]  /*0a60*/  LEA.HI R12, R12, 0x1, RZ, 0x19 ;  /* 0x000000010c0c7811 */ /* 0x000fe400078fc8ff */
[----:B------:R-:W-:Y:S02]  /*0a70*/  ISETP.NE.AND P1, PT, R2, RZ, PT ;  /* 0x000000ff0200720c */ /* 0x000fe40003f25270 */
[----:B------:R-:W-:-:S03]  /*0a80*/  LOP3.LUT R12, R12, 0x3, RZ, 0xc0, !PT ;  /* 0x000000030c0c7812 */ /* 0x000fc600078ec0ff */
[----:B-1----:R-:W1:Y:S01]  /*0a90*/  MUFU.RCP R3, R3 ;  /* 0x0000000300037308 */ /* 0x002e620000001000 */
[----:B-----5:R-:W-:Y:S01]  /*0aa0*/  LEA R8, R9, R8, 0x18 ;  /* 0x0000000809087211 */ /* 0x020fe200078ec0ff */
[----:B-1----:R-:W-:Y:S02]  /*0ab0*/  VIADD R10, R3, 0xffffffe ;  /* 0x0ffffffe030a7836 */ /* 0x002fe40000000000 */
[----:B------:R-:W-:-:S04]  /*0ac0*/  IMAD.MOV.U32 R3, RZ, RZ, R0 ;  /* 0x000000ffff037224 */ /* 0x000fc800078e0000 */
[----:B------:R1:W5:Y:S02]  /*0ad0*/  F2I.FTZ.U32.TRUNC.NTZ R11, R10 ;  /* 0x0000000a000b7305 */ /* 0x000364000021f000 */
[----:B-1----:R-:W-:Y:S01]  /*0ae0*/  HFMA2 R10, -RZ, RZ, 0, 0 ;  /* 0x00000000ff0a7431 */ /* 0x002fe200000001ff */
[----:B-----5:R-:W-:-:S05]  /*0af0*/  IADD3 R14, PT, PT, RZ, -R11, RZ ;  /* 0x8000000bff0e7210 */ /* 0x020fca0007ffe0ff */
[----:B------:R-:W-:-:S04]  /*0b00*/  IMAD R13, R14, R7, RZ ;  /* 0x000000070e0d7224 */ /* 0x000fc800078e02ff */
[----:B------:R-:W-:Y:S01]  /*0b10*/  IMAD.HI.U32 R9, R11, R13, R10 ;  /* 0x0000000d0b097227 */ /* 0x000fe200078e000a */
[----:B------:R-:W-:Y:S02]  /*0b20*/  LOP3.LUT R10, RZ, R2, RZ, 0x33, !PT ;  /* 0x00000002ff0a7212 */ /* 0x000fe400078e33ff */
[----:B0-----:R-:W-:-:S07]  /*0b30*/  MOV R11, RZ ;  /* 0x000000ff000b7202 */ /* 0x001fce0000000f00 */
.L_x_29:
[----:B0-----:R-:W-:Y:S02]  /*0b40*/  IABS R14, R3 ;  /* 0x00000003000e7213 */ /* 0x001fe40000000000 */
[----:B---3--:R-:W-:-:S03]  /*0b50*/  MOV R2, UR9 ;  /* 0x0000000900027c02 */ /* 0x008fc60008000f00 */
[----:B------:R-:W-:Y:S01]  /*0b60*/  IMAD.HI.U32 R13, R9, R14, RZ ;  /* 0x0000000e090d7227 */ /* 0x000fe200078e00ff */
[----:B------:R-:W-:-:S04]  /*0b70*/  IABS R17, R2 ;  /* 0x0000000200117213 */ /* 0x000fc80000000000 */
[----:B------:R-:W-:-:S05]  /*0b80*/  IADD3 R15, PT, PT, -R13, RZ, RZ ;  /* 0x000000ff0d0f7210 */ /* 0x000fca0007ffe1ff */
[----:B------:R-:W-:-:S05]  /*0b90*/  IMAD R14, R17, R15, R14 ;  /* 0x0000000f110e7224 */ /* 0x000fca00078e020e */
[----:B------:R-:W-:-:S13]  /*0ba0*/  ISETP.GT.U32.AND P2, PT, R7, R14, PT ;  /* 0x0000000e0700720c */ /* 0x000fda0003f44070 */
[----:B------:R-:W-:Y:S01]  /*0bb0*/  @!P2 IADD3 R14, PT, PT, R14, -R17, RZ ;  /* 0x800000110e0ea210 */ /* 0x000fe20007ffe0ff */
[----:B------:R-:W-:-:S03]  /*0bc0*/  @!P2 VIADD R13, R13, 0x1 ;  /* 0x000000010d0da836 */ /* 0x000fc60000000000 */
[----:B------:R-:W-:Y:S02]  /*0bd0*/  ISETP.GE.U32.AND P0, PT, R14, R7, PT ;  /* 0x000000070e00720c */ /* 0x000fe40003f06070 */
[----:B------:R-:W-:-:S04]  /*0be0*/  LOP3.LUT R14, R3, R2, RZ, 0x3c, !PT ;  /* 0x00000002030e7212 */ /* 0x000fc800078e3cff */
[----:B------:R-:W-:-:S07]  /*0bf0*/  ISETP.GE.AND P3, PT, R14, RZ, PT ;  /* 0x000000ff0e00720c */ /* 0x000fce0003f66270 */
[----:B------:R-:W-:-:S06]  /*0c00*/  @P0 IADD3 R13, PT, PT, R13, 0x1, RZ ;  /* 0x000000010d0d0810 */ /* 0x000fcc0007ffe0ff */
[----:B------:R-:W-:-:S04]  /*0c10*/  @!P3 IADD3 R13, PT, PT, -R13, RZ, RZ ;  /* 0x000000ff0d0db210 */ /* 0x000fc80007ffe1ff */
[----:B------:R-:W-:-:S04]  /*0c20*/  SEL R14, R10, R13, !P1 ;  /* 0x0000000d0a0e7207 */ /* 0x000fc80004800000 */
[----:B------:R-:W-:Y:S01]  /*0c30*/  IADD3 R13, PT, PT, -R14, RZ, RZ ;  /* 0x000000ff0e0d7210 */ /* 0x000fe20007ffe1ff */
[----:B------:R-:W-:-:S04]  /*0c40*/  IMAD R15, R19, 0x40, R14 ;  /* 0x00000040130f7824 */ /* 0x000fc800078e020e */
[----:B------:R-:W-:Y:S02]  /*0c50*/  IMAD R13, R2, R13, R3 ;  /* 0x0000000d020d7224 */ /* 0x000fe400078e0203 */
[----:B----4-:R-:W-:-:S04]  /*0c60*/  IMAD R15, R15, UR6, R20 ;  /* 0x000000060f0f7c24 */ /* 0x010fc8000f8e0214 */
[----:B------:R-:W-:-:S04]  /*0c70*/  IMAD R15, R15, R2, R13 ;  /* 0x000000020f0f7224 */ /* 0x000fc800078e020d */
[----:B------:R-:W-:-:S06]  /*0c80*/  IMAD.WIDE R14, R15, 0x4, R4 ;  /* 0x000000040f0e7825 */ /* 0x000fcc00078e0204 */
[----:B------:R-:W3:Y:S01]  /*0c90*/  LDG.E.CONSTANT R14, desc[UR10][R14.64] ;  /* 0x0000000a0e0e7981 */ /* 0x000ee2000c1e9900 */
[----:B------:R-:W-:Y:S02]  /*0ca0*/  LEA R13, R3, R8, 0x2 ;  /* 0x00000008030d7211 */ /* 0x000fe400078e10ff */
[----:B------:R-:W-:Y:S02]  /*0cb0*/  IADD3 R11, PT, PT, R11, 0x1, RZ ;  /* 0x000000010b0b7810 */ /* 0x000fe40007ffe0ff */
[----:B------:R-:W-:Y:S02]  /*0cc0*/  IADD3 R3, PT, PT, R3, 0x80, RZ ;  /* 0x0000008003037810 */ /* 0x000fe40007ffe0ff */
[----:B------:R-:W-:Y:S01]  /*0cd0*/  ISETP.NE.AND P0, PT, R11, R12, PT ;  /* 0x0000000c0b00720c */ /* 0x000fe20003f05270 */
[----:B---3--:R0:W-:-:S12]  /*0ce0*/  STS [R13], R14 ;  /* 0x0000000e0d007388 */ /* 0x0081d80000000800 */
[----:B------:R-:W-:Y:S05]  /*0cf0*/  @P0 BRA `(.L_x_29) ;  /* 0xfffffffc00900947 */ /* 0x000fea000383ffff */
.L_x_28:
[----:B01234-:R-:W-:Y:S05]  /*0d00*/  BSYNC.RECONVERGENT B1 ;  /* 0x0000000000017941 */ /* 0x01ffea0003800200 */
.L_x_27:
[----:B------:R-:W-:Y:S05]  /*0d10*/  @!P4 BRA `(.L_x_26) ;  /* 0x0000000400d8c947 */ /* 0x000fea0003800000 */
[----:B------:R-:W-:Y:S01]  /*0d20*/  IABS R8, R2 ;  /* 0x0000000200087213 */ /* 0x000fe20000000000 */
[----:B------:R-:W0:Y:S03]  /*0d30*/  LDC.64 R4, c[0x0][0x380] ;  /* 0x0000e000ff047b82 */ /* 0x000e260000000a00 */
[----:B------:R-:W1:Y:S08]  /*0d40*/  I2F.RP R2, R8 ;  /* 0x0000000800027306 */ /* 0x000e700000209400 */
[----:B-1----:R-:W1:Y:S02]  /*0d50*/  MUFU.RCP R2, R2 ;  /* 0x0000000200027308 */ /* 0x002e640000001000 */
[----:B-1----:R-:W-:-:S06]  /*0d60*/  VIADD R10, R2, 0xffffffe ;  /* 0x0ffffffe020a7836 */ /* 0x002fcc0000000000 */
[----:B------:R1:W2:Y:S02]  /*0d70*/  F2I.FTZ.U32.TRUNC.NTZ R11, R10 ;  /* 0x0000000a000b7305 */ /* 0x0002a4000021f000 */
[----:B-1----:R-:W-:Y:S01]  /*0d80*/  HFMA2 R10, -RZ, RZ, 0, 0 ;  /* 0x00000000ff0a7431 */ /* 0x002fe200000001ff */
[----:B--2---:R-:W-:-:S05]  /*0d90*/  IADD3 R7, PT, PT, RZ, -R11, RZ ;  /* 0x8000000bff077210 */ /* 0x004fca0007ffe0ff */
[----:B------:R-:W-:-:S04]  /*0da0*/  IMAD R7, R7, R8, RZ ;  /* 0x0000000807077224 */ /* 0x000fc800078e02ff */
[----:B0-----:R-:W-:-:S07]  /*0db0*/  IMAD.HI.U32 R7, R11, R7, R10 ;  /* 0x000000070b077227 */ /* 0x001fce00078e000a */
.L_x_30:
[----:B------:R-:W-:Y:S02]  /*0dc0*/  MOV R2, UR12 ;  /* 0x0000000c00027c02 */ /* 0x000fe40008000f00 */
[----:B------:R-:W-:Y:S02]  /*0dd0*/  IABS R17, R3 ;  /* 0x0000000300117213 */ /* 0x000fe40000000000 */
[----:B0-----:R-:W-:Y:S02]  /*0de0*/  IABS R14, R2 ;  /* 0x00000002000e7213 */ /* 0x001fe40000000000 */
[----:B------:R-:W-:Y:S01]  /*0df0*/  IADD3 R13, PT, PT, R3, 0x80, RZ ;  /* 0x00000080030d7810 */ /* 0x000fe20007ffe0ff */
[----:B------:R-:W-:Y:S01]  /*0e00*/  IMAD.HI.U32 R12, R7, R17, RZ ;  /* 0x00000011070c7227 */ /* 0x000fe200078e00ff */
[----:B------:R-:W0:Y:S02]  /*0e10*/  I2F.RP R9, R14 ;  /* 0x0000000e00097306 */ /* 0x000e240000209400 */
[----:B------:R-:W-:-:S02]  /*0e20*/  IABS R18, R13 ;  /* 0x0000000d00127213 */ /* 0x000fc40000000000 */
[----:B------:R-:W-:-:S05]  /*0e30*/  IADD3 R7, PT, PT, -R12, RZ, RZ ;  /* 0x000000ff0c077210 */ /* 0x000fca0007ffe1ff */
[----:B------:R-:W-:-:S05]  /*0e40*/  IMAD R17, R14, R7, R17 ;  /* 0x000000070e117224 */ /* 0x000fca00078e0211 */
[----:B------:R-:W-:Y:S01]  /*0e50*/  ISETP.GT.U32.AND P0, PT, R8, R17, PT ;  /* 0x000000110800720c */ /* 0x000fe20003f04070 */
[----:B0-----:R-:W0:-:S12]  /*0e60*/  MUFU.RCP R9, R9 ;  /* 0x0000000900097308 */ /* 0x001e180000001000 */
[----:B------:R-:W-:Y:S02]  /*0e70*/  @!P0 IADD3 R17, PT, PT, R17, -R14, RZ ;  /* 0x8000000e11118210 */ /* 0x000fe40007ffe0ff */
[----:B------:R-:W-:Y:S02]  /*0e80*/  @!P0 IADD3 R12, PT, PT, R12, 0x1, RZ ;  /* 0x000000010c0c8810 */ /* 0x000fe40007ffe0ff */
[----:B------:R-:W-:Y:S01]  /*0e90*/  ISETP.GE.U32.AND P1, PT, R17, R8, PT ;  /* 0x000000081100720c */ /* 0x000fe20003f26070 */
[----:B0-----:R-:W-:Y:S01]  /*0ea0*/  VIADD R10, R9, 0xffffffe ;  /* 0x0ffffffe090a7836 */ /* 0x001fe20000000000 */
[----:B------:R-:W-:Y:S01]  /*0eb0*/  MOV R8, R14 ;  /* 0x0000000e00087202 */ /* 0x000fe20000000f00 */
[----:B------:R-:W-:Y:S02]  /*0ec0*/  VIADD R9, R3, 0x100 ;  /* 0x0000010003097836 */ /* 0x000fe40000000000 */
[----:B------:R0:W1:Y:S03]  /*0ed0*/  F2I.FTZ.U32.TRUNC.NTZ R11, R10 ;  /* 0x0000000a000b7305 */ /* 0x000066000021f000 */
[----:B------:R-:W-:-:S05]  /*0ee0*/  IABS R22, R9 ;  /* 0x0000000900167213 */ /* 0x000fca0000000000 */
[----:B------:R-:W-:Y:S02]  /*0ef0*/  @P1 IADD3 R12, PT, PT, R12, 0x1, RZ ;  /* 0x000000010c0c1810 */ /* 0x000fe40007ffe0ff */
[----:B0-----:R-:W-:Y:S02]  /*0f00*/  MOV R10, RZ ;  /* 0x000000ff000a7202 */ /* 0x001fe40000000f00 */
[----:B-1----:R-:W-:-:S05]  /*0f10*/  IADD3 R15, PT, PT, RZ, -R11, RZ ;  /* 0x8000000bff0f7210 */ /* 0x002fca0007ffe0ff */
[----:B------:R-:W-:-:S04]  /*0f20*/  IMAD R7, R15, R14, RZ ;  /* 0x0000000e0f077224 */ /* 0x000fc800078e02ff */
[----:B------:R-:W-:Y:S01]  /*0f30*/  IMAD.HI.U32 R7, R11, R7, R10 ;  /* 0x000000070b077227 */ /* 0x000fe200078e000a */
[----:B------:R-:W-:-:S04]  /*0f40*/  IADD3 R11, PT, PT, R3, 0x180, RZ ;  /* 0x00000180030b7810 */ /* 0x000fc80007ffe0ff */
[----:B------:R-:W-:Y:S01]  /*0f50*/  IABS R24, R11 ;  /* 0x0000000b00187213 */ /* 0x000fe20000000000 */
[----:B------:R-:W-:-:S04]  /*0f60*/  IMAD.HI.U32 R16, R7, R18, RZ ;  /* 0x0000001207107227 */ /* 0x000fc800078e00ff */
[----:B------:R-:W-:Y:S02]  /*0f70*/  IMAD.MOV R21, RZ, RZ, -R16 ;  /* 0x000000ffff157224 */ /* 0x000fe400078e0a10 */
[----:B------:R-:W-:-:S04]  /*0f80*/  IMAD.HI.U32 R15, R7, R22, RZ ;  /* 0x00000016070f7227 */ /* 0x000fc800078e00ff */
[----:B------:R-:W-:Y:S01]  /*0f90*/  IMAD R17, R14, R21, R18 ;  /* 0x000000150e117224 */ /* 0x000fe200078e0212 */
[----:B------:R-:W-:Y:S01]  /*0fa0*/  IADD3 R23, PT, PT, -R15, RZ, RZ ;  /* 0x000000ff0f177210 */ /* 0x000fe20007ffe1ff */
[----:B------:R-:W-:Y:S01]  /*0fb0*/  IMAD.HI.U32 R10, R7, R24, RZ ;  /* 0x00000018070a7227 */ /* 0x000fe200078e00ff */
[----:B------:R-:W-:Y:S02]  /*0fc0*/  LOP3.LUT R18, R11, R2, RZ, 0x3c, !PT ;  /* 0x000000020b127212 */ /* 0x000fe400078e3cff */
[----:B------:R-:W-:Y:S01]  /*0fd0*/  ISETP.GT.U32.AND P3, PT, R8, R17, PT ;  /* 0x000000110800720c */ /* 0x000fe20003f64070 */
[----:B------:R-:W-:Y:S01]  /*0fe0*/  IMAD R21, R14, R23, R22 ;  /* 0x000000170e157224 */ /* 0x000fe200078e0216 */
[----:B------:R-:W-:-:S04]  /*0ff0*/  IADD3 R25, PT, PT, -R10, RZ, RZ ;  /* 0x000000ff0a197210 */ /* 0x000fc80007ffe1ff */
[----:B------:R-:W-:Y:S01]  /*1000*/  ISETP.GT.U32.AND P5, PT, R8, R21, PT ;  /* 0x000000150800720c */ /* 0x000fe20003fa4070 */
[----:B------:R-:W-:-:S05]  /*1010*/  IMAD R23, R14, R25, R24 ;  /* 0x000000190e177224 */ /* 0x000fca00078e0218 */
[----:B------:R-:W-:Y:S01]  /*1020*/  ISETP.GT.U32.AND P2, PT, R8, R23, PT ;  /* 0x000000170800720c */ /* 0x000fe20003f44070 */
[----:B------:R-:W-:Y:S02]  /*1030*/  @!P3 IMAD.IADD R17, R17, 0x1, -R14 ;  /* 0x000000011111b824 */ /* 0x000fe400078e0a0e */
[----:B------:R-:W-:-:S03]  /*1040*/  @!P3 VIADD R16, R16, 0x1 ;  /* 0x000000011010b836 */ /* 0x000fc60000000000 */
[----:B------:R-:W-:Y:S02]  /*1050*/  ISETP.GE.U32.AND P6, PT, R17, R8, PT ;  /* 0x000000081100720c */ /* 0x000fe40003fc6070 */
[----:B------:R-:W-:Y:S02]  /*1060*/  @!P5 IADD3 R21, PT, PT, R21, -R14, RZ ;  /* 0x8000000e1515d210 */ /* 0x000fe40007ffe0ff */
[----:B------:R-:W-:Y:S02]  /*1070*/  LOP3.LUT R17, R9, R2, RZ, 0x3c, !PT ;  /* 0x0000000209117212 */ /* 0x000fe400078e3cff */
[----:B------:R-:W-:Y:S02]  /*1080*/  ISETP.GE.U32.AND P4, PT, R21, R8, PT ;  /* 0x000000081500720c */ /* 0x000fe40003f86070 */
[----:B------:R-:W-:Y:S02]  /*1090*/  @!P2 IADD3 R23, PT, PT, R23, -R14, RZ ;  /* 0x8000000e1717a210 */ /* 0x000fe40007ffe0ff */
[----:B------:R-:W-:-:S02]  /*10a0*/  LOP3.LUT R14, R13, R2, RZ, 0x3c, !PT ;  /* 0x000000020d0e7212 */ /* 0x000fc400078e3cff */
[----:B------:R-:W-:Y:S02]  /*10b0*/  ISETP.GE.U32.AND P0, PT, R23, R8, PT ;  /* 0x000000081700720c */ /* 0x000fe40003f06070 */
[----:B------:R-:W-:Y:S02]  /*10c0*/  ISETP.GE.AND P3, PT, R14, RZ, PT ;  /* 0x000000ff0e00720c */ /* 0x000fe40003f66270 */
[----:B------:R-:W-:Y:S02]  /*10d0*/  @P6 IADD3 R16, PT, PT, R16, 0x1, RZ ;  /* 0x0000000110106810 */ /* 0x000fe40007ffe0ff */
[----:B------:R-:W-:Y:S02]  /*10e0*/  ISETP.GE.AND P6, PT, R17, RZ, PT ;  /* 0x000000ff1100720c */ /* 0x000fe40003fc6270 */
[----:B------:R-:W-:Y:S02]  /*10f0*/  LOP3.LUT R14, R3, R2, RZ, 0x3c, !PT ;  /* 0x00000002030e7212 */ /* 0x000fe400078e3cff */
[----:B------:R-:W-:-:S02]  /*1100*/  @!P5 IADD3 R15, PT, PT, R15, 0x1, RZ ;  /* 0x000000010f0fd810 */ /* 0x000fc40007ffe0ff */
[----:B------:R-:W-:Y:S02]  /*1110*/  @!P2 IADD3 R10, PT, PT, R10, 0x1, RZ ;  /* 0x000000010a0aa810 */ /* 0x000fe40007ffe0ff */
[----:B------:R-:W-:Y:S01]  /*1120*/  ISETP.GE.AND P5, PT, R18, RZ, PT ;  /* 0x000000ff1200720c */ /* 0x000fe20003fa6270 */
[----:B------:R-:W-:Y:S01]  /*1130*/  @P4 VIADD R15, R15, 0x1 ;  /* 0x000000010f0f4836 */ /* 0x000fe20000000000 */
[----:B------:R-:W-:Y:S01]  /*1140*/  ISETP.GE.AND P2, PT, R14, RZ, PT ;  /* 0x000000ff0e00720c */ /* 0x000fe20003f46270 */
[----:B------:R-:W-:Y:S01]  /*1150*/  @!P3 IMAD.MOV R16, RZ, RZ, -R16 ;  /* 0x000000ffff10b224 */ /* 0x000fe200078e0a10 */
[----:B------:R-:W-:Y:S02]  /*1160*/  @P0 IADD3 R10, PT, PT, R10, 0x1, RZ ;  /* 0x000000010a0a0810 */ /* 0x000fe40007ffe0ff */
[----:B------:R-:W-:Y:S02]  /*1170*/  ISETP.NE.AND P4, PT, R2, RZ, PT ;  /* 0x000000ff0200720c */ /* 0x000fe40003f85270 */
[----:B------:R-:W-:-:S02]  /*1180*/  LOP3.LUT R21, RZ, R2, RZ, 0x33, !PT ;  /* 0x00000002ff157212 */ /* 0x000fc400078e33ff */
[----:B------:R-:W-:Y:S02]  /*1190*/  @!P6 IADD3 R15, PT, PT, -R15, RZ, RZ ;  /* 0x000000ff0f0fe210 */ /* 0x000fe40007ffe1ff */
[----:B------:R-:W-:Y:S02]  /*11a0*/  MOV R14, R10 ;  /* 0x0000000a000e7202 */ /* 0x000fe40000000f00 */
[C---:B------:R-:W-:Y:S02]  /*11b0*/  SEL R16, R21.reuse, R16, !P4 ;  /* 0x0000001015107207 */ /* 0x040fe40006000000 */
[----:B------:R-:W-:Y:S02]  /*11c0*/  SEL R10, R21, R15, !P4 ;  /* 0x0000000f150a7207 */ /* 0x000fe40006000000 */
[----:B------:R-:W-:Y:S01]  /*11d0*/  @!P5 IADD3 R14, PT, PT, -R14, RZ, RZ ;  /* 0x000000ff0e0ed210 */ /* 0x000fe20007ffe1ff */
[----:B------:R-:W-:Y:S01]  /*11e0*/  IMAD.MOV R15, RZ, RZ, -R16 ;  /* 0x000000ffff0f7224 */ /* 0x000fe200078e0a10 */
[----:B------:R-:W-:-:S02]  /*11f0*/  @!P2 IADD3 R12, PT, PT, -R12, RZ, RZ ;  /* 0x000000ff0c0ca210 */ /* 0x000fc40007ffe1ff */
[----:B------:R-:W-:Y:S01]  /*1200*/  IADD3 R17, PT, PT, -R10, RZ, RZ ;  /* 0x000000ff0a117210 */ /* 0x000fe20007ffe1ff */
[C---:B------:R-:W-:Y:S01]  /*1210*/  IMAD R13, R2.reuse, R15, R13 ;  /* 0x0000000f020d7224 */ /* 0x040fe200078e020d */
[C---:B------:R-:W-:Y:S02]  /*1220*/  SEL R14, R21.reuse, R14, !P4 ;  /* 0x0000000e150e7207 */ /* 0x040fe40006000000 */
[----:B------:R-:W-:Y:S01]  /*1230*/  SEL R12, R21, R12, !P4 ;  /* 0x0000000c150c7207 */ /* 0x000fe20006000000 */
[----:B------:R-:W-:Y:S01]  /*1240*/  IMAD R9, R2, R17, R9 ;  /* 0x0000001102097224 */ /* 0x000fe200078e0209 */
[C---:B------:R-:W-:Y:S02]  /*1250*/  LEA R21, R19.reuse, R16, 0x6 ;  /* 0x0000001013157211 */ /* 0x040fe400078e30ff */
[----:B------:R-:W-:Y:S01]  /*1260*/  IADD3 R18, PT, PT, -R14, RZ, RZ ;  /* 0x000000ff0e127210 */ /* 0x000fe20007ffe1ff */
[----:B------:R-:W-:Y:S01]  /*1270*/  IMAD R17, R19, 0x40, R12 ;  /* 0x0000004013117824 */ /* 0x000fe200078e020c */
[----:B------:R-:W-:Y:S01]  /*1280*/  IADD3 R15, PT, PT, -R12, RZ, RZ ;  /* 0x000000ff0c0f7210 */ /* 0x000fe20007ffe1ff */
[----:B------:R-:W-:Y:S01]  /*1290*/  IMAD R21, R21, UR7, R20 ;  /* 0x0000000715157c24 */ /* 0x000fe2000f8e0214 */
[C---:B------:R-:W-:Y:S01]  /*12a0*/  LEA R23, R19.reuse, R10, 0x6 ;  /* 0x0000000a13177211 */ /* 0x040fe200078e30ff */
[C---:B------:R-:W-:Y:S01]  /*12b0*/  IMAD R11, R2.reuse, R18, R11 ;  /* 0x00000012020b7224 */ /* 0x040fe200078e020b */
[----:B------:R-:W-:Y:S01]  /*12c0*/  LEA R25, R19, R14, 0x6 ;  /* 0x0000000e13197211 */ /* 0x000fe200078e30ff */
[----:B------:R-:W-:-:S02]  /*12d0*/  IMAD R15, R2, R15, R3 ;  /* 0x0000000f020f7224 */ /* 0x000fc400078e0203 */
[--C-:B------:R-:W-:Y:S02]  /*12e0*/  IMAD R17, R17, UR7, R20.reuse ;  /* 0x0000000711117c24 */ /* 0x100fe4000f8e0214 */
[--C-:B------:R-:W-:Y:S02]  /*12f0*/  IMAD R23, R23, UR7, R20.reuse ;  /* 0x0000000717177c24 */ /* 0x100fe4000f8e0214 */
[----:B------:R-:W-:Y:S02]  /*1300*/  IMAD R25, R25, UR7, R20 ;  /* 0x0000000719197c24 */ /* 0x000fe4000f8e0214 */
[-C--:B------:R-:W-:Y:S02]  /*1310*/  IMAD R13, R21, R2.reuse, R13 ;  /* 0x00000002150d7224 */ /* 0x080fe400078e020d */
[-C--:B------:R-:W-:Y:S02]  /*1320*/  IMAD R15, R17, R2.reuse, R15 ;  /* 0x00000002110f7224 */ /* 0x080fe400078e020f */
[----:B------:R-:W-:-:S02]  /*1330*/  IMAD R9, R23, R2, R9 ;  /* 0x0000000217097224 */ /* 0x000fc400078e0209 */
[----:B------:R-:W-:Y:S02]  /*1340*/  IMAD R11, R25, R2, R11 ;  /* 0x00000002190b7224 */ /* 0x000fe400078e020b */
[----:B------:R-:W-:-:S04]  /*1350*/  IMAD.WIDE R16, R13, 0x4, R4 ;  /* 0x000000040d107825 */ /* 0x000fc800078e0204 */
[--C-:B------:R-:W-:Y:S02]  /*1360*/  IMAD.WIDE R14, R15, 0x4, R4.reuse ;  /* 0x000000040f0e7825 */ /* 0x100fe400078e0204 */
[----:B------:R-:W2:Y:S02]  /*1370*/  LDG.E.CONSTANT R16, desc[UR10][R16.64] ;  /* 0x0000000a10107981 */ /* 0x000ea4000c1e9900 */
[--C-:B------:R-:W-:Y:S02]  /*1380*/  IMAD.WIDE R12, R9, 0x4, R4.reuse ;  /* 0x00000004090c7825 */ /* 0x100fe400078e0204 */
[----:B------:R-:W3:Y:S02]  /*1390*/  LDG.E.CONSTANT R14, desc[UR10][R14.64] ;  /* 0x0000000a0e0e7981 */ /* 0x000ee4000c1e9900 */
[----:B------:R-:W-:Y:S02]  /*13a0*/  IMAD.WIDE R10, R11, 0x4, R4 ;  /* 0x000000040b0a7825 */ /* 0x000fe400078e0204 */
[----:B------:R-:W4:Y:S04]  /*13b0*/  LDG.E.CONSTANT R12, desc[UR10][R12.64] ;  /* 0x0000000a0c0c7981 */ /* 0x000f28000c1e9900 */
[----:B------:R-:W5:Y:S01]  /*13c0*/  LDG.E.CONSTANT R10, desc[UR10][R10.64] ;  /* 0x0000000a0a0a7981 */ /* 0x000f62000c1e9900 */
[----:B------:R-:W0:Y:S01]  /*13d0*/  S2UR UR5, SR_CgaCtaId ;  /* 0x00000000000579c3 */ /* 0x000e220000008800 */
[----:B------:R-:W-:-:S02]  /*13e0*/  UMOV UR4, 0x400 ;  /* 0x0000040000047882 */ /* 0x000fc40000000000 */
[----:B0-----:R-:W-:-:S06]  /*13f0*/  ULEA UR4, UR5, UR4, 0x18 ;  /* 0x0000000405047291 */ /* 0x001fcc000f8ec0ff */
[C---:B------:R-:W-:Y:S01]  /*1400*/  LEA R9, R3.reuse, UR4, 0x2 ;  /* 0x0000000403097c11 */ /* 0x040fe2000f8e10ff */
[----:B------:R-:W-:-:S05]  /*1410*/  VIADD R3, R3, 0x200 ;  /* 0x0000020003037836 */ /* 0x000fca0000000000 */
[----:B------:R-:W-:Y:S01]  /*1420*/  ISETP.GE.AND P0, PT, R3, R6, PT ;  /* 0x000000060300720c */ /* 0x000fe20003f06270 */
[----:B--2---:R0:W-:Y:S04]  /*1430*/  STS [R9+0x200], R16 ;  /* 0x0002001009007388 */ /* 0x0041e80000000800 */
[----:B---3--:R0:W-:Y:S04]  /*1440*/  STS [R9], R14 ;  /* 0x0000000e09007388 */ /* 0x0081e80000000800 */
[----:B----4-:R0:W-:Y:S04]  /*1450*/  STS [R9+0x400], R12 ;  /* 0x0004000c09007388 */ /* 0x0101e80000000800 */
[----:B-----5:R0:W-:Y:S01]  /*1460*/  STS [R9+0x600], R10 ;  /* 0x0006000a09007388 */ /* 0x0201e20000000800 */
[----:B------:R-:W-:Y:S05]  /*1470*/  @!P0 BRA `(.L_x_30) ;  /* 0xfffffff800508947 */ /* 0x000fea000383ffff */
.L_x_26:
[----:B01234-:R-:W-:Y:S05]  /*1480*/  BSYNC.RECONVERGENT B0 ;  /* 0x0000000000007941 */ /* 0x01ffea0003800200 */
.L_x_25:
[----:B------:R-:W0:Y:S01]  /*1490*/  LDCU UR5, c[0x0][0x3b0] ;  /* 0x00007600ff0577ac */ /* 0x000e220008000800 */
[----:B------:R-:W0:Y:S02]  /*14a0*/  LDCU UR4, c[0x0][0x3a0] ;  /* 0x00007400ff0477ac */ /* 0x000e240008000800 */
[----:B0-----:R-:W-:-:S04]  /*14b0*/  UIADD3 UR5, UPT, UPT, UR5, UR4, URZ ;  /* 0x0000000405057290 */ /* 0x001fc8000fffe0ff */
[----:B------:R-:W-:Y:S01]  /*14c0*/  UISETP.GE.AND UP0, UPT, UR5, 0x1, UPT ;  /* 0x000000010500788c */ /* 0x000fe2000bf06270 */
[----:B------:R-:W-:Y:S08]  /*14d0*/  BAR.SYNC.DEFER_BLOCKING 0x0 ;  /* 0x0000000000007b1d */ /* 0x000ff00000010000 */
[----:B------:R-:W-:Y:S05]  /*14e0*/  BRA.U !UP0, `(.L_x_31) ;  /* 0x0000002d08087547 */ /* 0x000fea000b800000 */
[----:B------:R-:W0:Y:S01]  /*14f0*/  LDC R7, c[0x0][0x3a8] ;  /* 0x0000ea00ff077b82 */ /* 0x000e220000000800 */
[----:B------:R-:W-:Y:S01]  /*1500*/  IABS R8, R20 ;  /* 0x0000001400087213 */ /* 0x000fe20000000000 */
[----:B------:R-:W1:Y:S01]  /*1510*/  LDCU UR6, c[0x0][0x3bc] ;  /* 0x00007780ff0677ac */ /* 0x000e620008000800 */
[----:B------:R-:W-:Y:S02]  /*1520*/  LEA R26, R19, R0, 0x6 ;  /* 0x00000000131a7211 */ /* 0x000fe400078e30ff */
[C---:B------:R-:W-:Y:S02]  /*1530*/  LOP3.LUT R0, R2.reuse, 0xf, RZ, 0xc0, !PT ;  /* 0x0000000f02007812 */ /* 0x040fe400078ec0ff */
[----:B------:R-:W-:Y:S02]  /*1540*/  LOP3.LUT R24, R2, 0x7ffffff8, RZ, 0xc0, !PT ;  /* 0x7ffffff802187812 */ /* 0x000fe400078ec0ff */
[----:B------:R-:W-:Y:S01]  /*1550*/  IADD3 R26, PT, PT, R26, UR4, RZ ;  /* 0x000000041a1a7c10 */ /* 0x000fe2000fffe0ff */
[----:B------:R-:W-:Y:S01]  /*1560*/  UMOV UR4, URZ ;  /* 0x000000ff00047c82 */ /* 0x000fe20008000000 */
[----:B-1----:R-:W-:Y:S01]  /*1570*/  FMUL R25, RZ, UR6 ;  /* 0x00000006ff197c20 */ /* 0x002fe20008400000 */
[----:B------:R-:W-:Y:S01]  /*1580*/  UMOV UR6, UR5 ;  /* 0x0000000500067c82 */ /* 0x000fe20008000000 */
[----:B0-----:R-:W-:-:S04]  /*1590*/  IABS R6, R7 ;  /* 0x0000000700067213 */ /* 0x001fc80000000000 */
[----:B------:R-:W0:Y:S08]  /*15a0*/  I2F.RP R3, R6 ;  /* 0x0000000600037306 */ /* 0x000e300000209400 */
[----:B0-----:R-:W0:Y:S02]  /*15b0*/  MUFU.RCP R3, R3 ;  /* 0x0000000300037308 */ /* 0x001e240000001000 */
[----:B0-----:R-:W-:-:S06]  /*15c0*/  IADD3 R4, PT, PT, R3, 0xffffffe, RZ ;  /* 0x0ffffffe03047810 */ /* 0x001fcc0007ffe0ff */
[----:B------:R0:W1:Y:S02]  /*15d0*/  F2I.FTZ.U32.TRUNC.NTZ R5, R4 ;  /* 0x0000000400057305 */ /* 0x000064000021f000 */
[----:B0-----:R-:W-:Y:S02]  /*15e0*/  MOV R4, RZ ;  /* 0x000000ff00047202 */ /* 0x001fe40000000f00 */
[----:B-1----:R-:W-:-:S05]  /*15f0*/  IADD3 R9, PT, PT, RZ, -R5, RZ ;  /* 0x80000005ff097210 */ /* 0x002fca0007ffe0ff */
[----:B------:R-:W-:-:S04]  /*1600*/  IMAD R9, R9, R6, RZ ;  /* 0x0000000609097224 */ /* 0x000fc800078e02ff */
[----:B------:R-:W-:-:S06]  /*1610*/  IMAD.HI.U32 R5, R5, R9, R4 ;  /* 0x0000000905057227 */ /* 0x000fcc00078e0004 */
[----:B------:R-:W-:Y:S01]  /*1620*/  IMAD.HI.U32 R18, R5, R8, RZ ;  /* 0x0000000805127227 */ /* 0x000fe200078e00ff */
[----:B------:R-:W-:-:S03]  /*1630*/  LOP3.LUT R5, R2, 0x3, RZ, 0xc0, !PT ;  /* 0x0000000302057812 */ /* 0x000fc600078ec0ff */
[----:B------:R-:W-:-:S04]  /*1640*/  IMAD.MOV R3, RZ, RZ, -R18 ;  /* 0x000000ffff037224 */ /* 0x000fc800078e0a12 */
[----:B------:R-:W-:-:S05]  /*1650*/  IMAD R3, R6, R3, R8 ;  /* 0x0000000306037224 */ /* 0x000fca00078e0208 */
[----:B------:R-:W-:-:S13]  /*1660*/  ISETP.GT.U32.AND P1, PT, R6, R3, PT ;  /* 0x000000030600720c */ /* 0x000fda0003f24070 */
[-C--:B------:R-:W-:Y:S02]  /*1670*/  @!P1 IADD3 R3, PT, PT, R3, -R6.reuse, RZ ;  /* 0x8000000603039210 */ /* 0x080fe40007ffe0ff */
[----:B------:R-:W-:Y:S02]  /*1680*/  @!P1 IADD3 R18, PT, PT, R18, 0x1, RZ ;  /* 0x0000000112129810 */ /* 0x000fe40007ffe0ff */
[----:B------:R-:W-:Y:S02]  /*1690*/  ISETP.GE.U32.AND P0, PT, R3, R6, PT ;  /* 0x000000060300720c */ /* 0x000fe40003f06070 */
[----:B------:R-:W-:Y:S02]  /*16a0*/  LOP3.LUT R3, R20, R7, RZ, 0x3c, !PT ;  /* 0x0000000714037212 */ /* 0x000fe400078e3cff */
[----:B------:R-:W-:Y:S02]  /*16b0*/  ISETP.NE.AND P1, PT, R7, RZ, PT ;  /* 0x000000ff0700720c */ /* 0x000fe40003f25270 */
[----:B------:R-:W-:-:S02]  /*16c0*/  ISETP.GE.AND P2, PT, R3, RZ, PT ;  /* 0x000000ff0300720c */ /* 0x000fc40003f46270 */
[----:B------:R-:W-:-:S05]  /*16d0*/  LOP3.LUT R6, R2, 0x7, RZ, 0xc0, !PT ;  /* 0x0000000702067812 */ /* 0x000fca00078ec0ff */
[----:B------:R-:W-:-:S06]  /*16e0*/  @P0 IADD3 R18, PT, PT, R18, 0x1, RZ ;  /* 0x0000000112120810 */ /* 0x000fcc0007ffe0ff */
[----:B------:R-:W-:Y:S01]  /*16f0*/  @!P2 IMAD.MOV R18, RZ, RZ, -R18 ;  /* 0x000000ffff12a224 */ /* 0x000fe200078e0a12 */
[----:B------:R-:W-:Y:S02]  /*1700*/  @!P1 LOP3.LUT R18, RZ, R7, RZ, 0x33, !PT ;  /* 0x00000007ff129212 */ /* 0x000fe400078e33ff */
[C---:B------:R-:W-:Y:S02]  /*1710*/  IADD3 R7, PT, PT, R2.reuse, -0x1, RZ ;  /* 0xffffffff02077810 */ /* 0x040fe40007ffe0ff */
[----:B------:R-:W-:-:S07]  /*1720*/  LOP3.LUT R2, R2, 0x7ffffff0, RZ, 0xc0, !PT ;  /* 0x7ffffff002027812 */ /* 0x000fce00078ec0ff */
.L_x_73:
[----:B01-3--:R-:W0:Y:S01]  /*1730*/  S2R R3, SR_TID.X ;  /* 0x0000000000037919 */ /* 0x00be220000002100 */
[----:B------:R-:W1:Y:S01]  /*1740*/  LDCU UR9, c[0x0][0x3ac] ;  /* 0x00007580ff0977ac */ /* 0x000e620008000800 */
[----:B------:R-:W-:Y:S01]  /*1750*/  BSSY.RECONVERGENT B0, `(.L_x_32) ;  /* 0x000003b000007945 */ /* 0x000fe20003800200 */
[----:B------:R-:W-:-:S04]  /*1760*/  UIMAD UR7, UR4, -0x40, UR5 ;  /* 0xffffffc0040778a4 */ /* 0x000fc8000f8e0205 */
[----:B------:R-:W-:-:S04]  /*1770*/  UISETP.LT.AND UP0, UPT, UR7, 0x40, UPT ;  /* 0x000000400700788c */ /* 0x000fc8000bf01270 */
[----:B------:R-:W-:Y:S01]  /*1780*/  USEL UR7, UR7, 0x40, UP0 ;  /* 0x0000004007077887 */ /* 0x000fe20008000000 */
[----:B-1----:R-:W-:Y:S01]  /*1790*/  IMAD.U32 R13, RZ, RZ, UR9 ;  /* 0x00000009ff0d7e24 */ /* 0x002fe2000f8e00ff */
[----:B------:R-:W1:Y:S04]  /*17a0*/  LDCU UR9, c[0x0][0x3ac] ;  /* 0x00007580ff0977ac */ /* 0x000e680008000800 */
[----:B------:R-:W-:-:S05]  /*17b0*/  IMAD R14, R13, UR7, RZ ;  /* 0x000000070d0e7c24 */ /* 0x000fca000f8e02ff */
[----:B--2---:R-:W2:Y:S01]  /*17c0*/  LDCU UR7, c[0x0][0x3b4] ;  /* 0x00007680ff0777ac */ /* 0x004ea20008000800 */
[----:B0-----:R-:W-:-:S13]  /*17d0*/  ISETP.GE.AND P0, PT, R3, R14, PT ;  /* 0x0000000e0300720c */ /* 0x001fda0003f06270 */
[----:B-12-4-:R-:W-:Y:S05]  /*17e0*/  @P0 BRA `(.L_x_33) ;  /* 0x0000000000c40947 */ /* 0x016fea0003800000 */
[-C--:B------:R-:W-:Y:S01]  /*17f0*/  IABS R12, R13.reuse ;  /* 0x0000000d000c7213 */ /* 0x080fe20000000000 */
[----:B------:R-:W0:Y:S01]  /*1800*/  S2R R11, SR_CgaCtaId ;  /* 0x00000000000b7919 */ /* 0x000e220000008800 */
[----:B------:R-:W-:Y:S01]  /*1810*/  MOV R4, 0x400 ;  /* 0x0000040000047802 */ /* 0x000fe20000000f00 */
[----:B------:R-:W-:Y:S01]  /*1820*/  IMAD.MOV.U32 R17, RZ, RZ, R3 ;  /* 0x000000ffff117224 */ /* 0x000fe200078e0003 */
[----:B------:R-:W1:Y:S01]  /*1830*/  I2F.RP R10, R12 ;  /* 0x0000000c000a7306 */ /* 0x000e620000209400 */
[----:B------:R-:W-:Y:S02]  /*1840*/  ISETP.NE.AND P3, PT, R13, RZ, PT ;  /* 0x000000ff0d00720c */ /* 0x000fe40003f65270 */
[----:B------:R-:W-:-:S05]  /*1850*/  LOP3.LUT R16, RZ, R13, RZ, 0x33, !PT ;  /* 0x0000000dff107212 */ /* 0x000fca00078e33ff */
[----:B-1----:R-:W1:Y:S01]  /*1860*/  MUFU.RCP R10, R10 ;  /* 0x0000000a000a7308 */ /* 0x002e620000001000 */
[----:B0-----:R-:W-:Y:S02]  /*1870*/  LEA R4, R11, R4, 0x18 ;  /* 0x000000040b047211 */ /* 0x001fe400078ec0ff */
[----:B-1----:R-:W-:-:S05]  /*1880*/  IADD3 R8, PT, PT, R10, 0xffffffe, RZ ;  /* 0x0ffffffe0a087810 */ /* 0x002fca0007ffe0ff */
[----:B------:R0:W1:Y:S02]  /*1890*/  F2I.FTZ.U32.TRUNC.NTZ R9, R8 ;  /* 0x0000000800097305 */ /* 0x000064000021f000 */
[----:B0-----:R-:W-:Y:S01]  /*18a0*/  HFMA2 R8, -RZ, RZ, 0, 0 ;  /* 0x00000000ff087431 */ /* 0x001fe200000001ff */
[----:B-1----:R-:W-:-:S05]  /*18b0*/  IADD3 R15, PT, PT, RZ, -R9, RZ ;  /* 0x80000009ff0f7210 */ /* 0x002fca0007ffe0ff */
[----:B------:R-:W-:-:S04]  /*18c0*/  IMAD R15, R15, R12, RZ ;  /* 0x0000000c0f0f7224 */ /* 0x000fc800078e02ff */
[----:B------:R-:W-:-:S07]  /*18d0*/  IMAD.HI.U32 R15, R9, R15, R8 ;  /* 0x0000000f090f7227 */ /* 0x000fce00078e0008 */
.L_x_34:
[----:B0-----:R-:W-:Y:S02]  /*18e0*/  IABS R10, R17 ;  /* 0x00000011000a7213 */ /* 0x001fe40000000000 */
[----:B------:R-:W-:Y:S02]  /*18f0*/  MOV R13, UR9 ;  /* 0x00000009000d7c02 */ /* 0x000fe40008000f00 */
[----:B------:R-:W-:Y:S01]  /*1900*/  MOV R28, UR4 ;  /* 0x00000004001c7c02 */ /* 0x000fe20008000f00 */
[----:B------:R-:W-:Y:S01]  /*1910*/  IMAD.HI.U32 R8, R15, R10, RZ ;  /* 0x0000000a0f087227 */ /* 0x000fe200078e00ff */
[----:B------:R-:W-:-:S04]  /*1920*/  IABS R22, R13 ;  /* 0x0000000d00167213 */ /* 0x000fc80000000000 */
[----:B------:R-:W-:-:S05]  /*1930*/  IADD3 R9, PT, PT, -R8, RZ, RZ ;  /* 0x000000ff08097210 */ /* 0x000fca0007ffe1ff */
[----:B------:R-:W-:Y:S02]  /*1940*/  IMAD R9, R22, R9, R10 ;  /* 0x0000000916097224 */ /* 0x000fe400078e020a */
[----:B------:R-:W0:Y:S03]  /*1950*/  LDC.64 R10, c[0x0][0x388] ;  /* 0x0000e200ff0a7b82 */ /* 0x000e260000000a00 */
[----:B------:R-:W-:-:S13]  /*1960*/  ISETP.GT.U32.AND P1, PT, R12, R9, PT ;  /* 0x000000090c00720c */ /* 0x000fda0003f24070 */
[----:B------:R-:W-:Y:S01]  /*1970*/  @!P1 IADD3 R9, PT, PT, R9, -R22, RZ ;  /* 0x8000001609099210 */ /* 0x000fe20007ffe0ff */
[----:B------:R-:W-:-:S03]  /*1980*/  @!P1 VIADD R8, R8, 0x1 ;  /* 0x0000000108089836 */ /* 0x000fc60000000000 */
[----:B------:R-:W-:Y:S02]  /*1990*/  ISETP.GE.U32.AND P0, PT, R9, R12, PT ;  /* 0x0000000c0900720c */ /* 0x000fe40003f06070 */
[----:B------:R-:W-:-:S04]  /*19a0*/  LOP3.LUT R9, R17, R13, RZ, 0x3c, !PT ;  /* 0x0000000d11097212 */ /* 0x000fc800078e3cff */
[----:B------:R-:W-:-:S07]  /*19b0*/  ISETP.GE.AND P2, PT, R9, RZ, PT ;  /* 0x000000ff0900720c */ /* 0x000fce0003f46270 */
[----:B------:R-:W-:-:S04]  /*19c0*/  @P0 IADD3 R8, PT, PT, R8, 0x1, RZ ;  /* 0x0000000108080810 */ /* 0x000fc80007ffe0ff */
[----:B------:R-:W-:Y:S02]  /*19d0*/  MOV R21, R8 ;  /* 0x0000000800157202 */ /* 0x000fe40000000f00 */
[----:B------:R-:W1:Y:S02]  /*19e0*/  LDC.64 R8, c[0x0][0x390] ;  /* 0x0000e400ff087b82 */ /* 0x000e640000000a00 */
[----:B------:R-:W-:-:S04]  /*19f0*/  @!P2 IADD3 R21, PT, PT, -R21, RZ, RZ ;  /* 0x000000ff1515a210 */ /* 0x000fc80007ffe1ff */
[----:B------:R-:W-:-:S05]  /*1a00*/  SEL R21, R16, R21, !P3 ;  /* 0x0000001510157207 */ /* 0x000fca0005800000 */
[----:B------:R-:W-:Y:S01]  /*1a10*/  IMAD.MOV R22, RZ, RZ, -R21 ;  /* 0x000000ffff167224 */ /* 0x000fe200078e0a15 */
[----:B------:R-:W-:-:S03]  /*1a20*/  LEA R21, R28, R21, 0x6 ;  /* 0x000000151c157211 */ /* 0x000fc600078e30ff */
[----:B------:R-:W-:-:S04]  /*1a30*/  IMAD R22, R13, R22, R17 ;  /* 0x000000160d167224 */ /* 0x000fc800078e0211 */
[----:B------:R-:W-:-:S04]  /*1a40*/  IMAD R22, R18, R13, R22 ;  /* 0x0000000d12167224 */ /* 0x000fc800078e0216 */
[----:B------:R-:W-:-:S04]  /*1a50*/  IMAD R21, R21, UR7, R22 ;  /* 0x0000000715157c24 */ /* 0x000fc8000f8e0216 */
[----:B0-----:R-:W-:-:S04]  /*1a60*/  IMAD.WIDE R10, R21, 0x4, R10 ;  /* 0x00000004150a7825 */ /* 0x001fc800078e020a */
[----:B-1----:R-:W-:Y:S02]  /*1a70*/  IMAD.WIDE R8, R21, 0x4, R8 ;  /* 0x0000000415087825 */ /* 0x002fe400078e0208 */
[----:B------:R-:W2:Y:S04]  /*1a80*/  LDG.E.CONSTANT R10, desc[UR10][R10.64] ;  /* 0x0000000a0a0a7981 */ /* 0x000ea8000c1e9900 */
[----:B------:R-:W3:Y:S01]  /*1a90*/  LDG.E.CONSTANT R8, desc[UR10][R8.64] ;  /* 0x0000000a08087981 */ /* 0x000ee2000c1e9900 */
[C---:B------:R-:W-:Y:S01]  /*1aa0*/  LEA R21, R17.reuse, R4, 0x2 ;  /* 0x0000000411157211 */ /* 0x040fe200078e10ff */
[----:B------:R-:W-:-:S05]  /*1ab0*/  VIADD R17, R17, 0x80 ;  /* 0x0000008011117836 */ /* 0x000fca0000000000 */
[----:B------:R-:W-:Y:S01]  /*1ac0*/  ISETP.GE.AND P0, PT, R17, R14, PT ;  /* 0x0000000e1100720c */ /* 0x000fe20003f06270 */
[----:B--2---:R0:W-:Y:S04]  /*1ad0*/  STS [R21+0x4000], R10 ;  /* 0x0040000a15007388 */ /* 0x0041e80000000800 */
[----:B---3--:R0:W-:Y:S08]  /*1ae0*/  STS [R21+0x8000], R8 ;  /* 0x0080000815007388 */ /* 0x0081f00000000800 */
[----:B------:R-:W-:Y:S05]  /*1af0*/  @!P0 BRA `(.L_x_34) ;  /* 0xfffffffc00788947 */ /* 0x000fea000383ffff */
.L_x_33:
[----:B------:R-:W-:Y:S05]  /*1b00*/  BSYNC.RECONVERGENT B0 ;  /* 0x0000000000007941 */ /* 0x000fea0003800200 */
.L_x_32:
[----:B------:R-:W1:Y:S01]  /*1b10*/  LDC R4, c[0x0][0x3b0] ;  /* 0x0000ec00ff047b82 */ /* 0x000e620000000800 */
[----:B------:R-:W-:Y:S01]  /*1b20*/  UIMAD UR7, UR4, -0x40, UR5 ;  /* 0xffffffc0040778a4 */ /* 0x000fe2000f8e0205 */
[----:B------:R-:W-:Y:S03]  /*1b30*/  BSSY.RECONVERGENT B1, `(.L_x_35) ;  /* 0x0000256000017945 */ /* 0x000fe60003800200 */
[----:B------:R-:W-:-:S03]  /*1b40*/  UISETP.GE.AND UP0, UPT, UR7, 0x1, UPT ;  /* 0x000000010700788c */ /* 0x000fc6000bf06270 */
[----:B------:R-:W-:Y:S03]  /*1b50*/  BAR.SYNC.DEFER_BLOCKING 0x0 ;  /* 0x0000000000007b1d */ /* 0x000fe60000010000 */
[----:B------:R-:W-:Y:S01]  /*1b60*/  PLOP3.LUT P0, PT, PT, PT, UP0, 0x80, 0x8 ;  /* 0x000000000008781c */ /* 0x000fe20003f0f008 */
[----:B-1----:R-:W-:-:S05]  /*1b70*/  IMAD R4, R19, -0x40, R4 ;  /* 0xffffffc013047824 */ /* 0x002fca00078e0204 */
[----:B------:R-:W-:-:S04]  /*1b80*/  VIMNMX R4, PT, PT, R4, 0x40, PT ;  /* 0x0000004004047848 */ /* 0x000fc80003fe0100 */
[----:B------:R-:W-:-:S13]  /*1b90*/  ISETP.GE.OR P0, PT, R3, R4, !P0 ;  /* 0x000000040300720c */ /* 0x000fda0004706670 */
[----:B------:R-:W-:Y:S05]  /*1ba0*/  @P0 BRA `(.L_x_36) ;  /* 0x0000002400380947 */ /* 0x000fea0003800000 */
[----:B------:R-:W-:-:S13]  /*1bb0*/  ISETP.GE.AND P0, PT, R13, 0x1, PT ;  /* 0x000000010d00780c */ /* 0x000fda0003f06270 */
[----:B------:R-:W-:Y:S05]  /*1bc0*/  @!P0 BRA `(.L_x_37) ;  /* 0x0000001400708947 */ /* 0x000fea0003800000 */
[----:B------:R-:W-:-:S07]  /*1bd0*/  MOV R23, RZ ;  /* 0x000000ff00177202 */ /* 0x000fce0000000f00 */
.L_x_58:
[----:B------:R-:W-:Y:S01]  /*1be0*/  MOV R4, UR4 ;  /* 0x0000000400047c02 */ /* 0x000fe20008000f00 */
[----:B------:R-:W-:Y:S03]  /*1bf0*/  BSSY.RECONVERGENT B0, `(.L_x_38) ;  /* 0x0000151000007945 */ /* 0x000fe60003800200 */
[----:B0-23--:R-:W-:-:S04]  /*1c00*/  LEA R9, R4, R23, 0x6 ;  /* 0x0000001704097211 */ /* 0x00dfc800078e30ff */
[----:B------:R-:W-:-:S13]  /*1c10*/  ISETP.GT.AND P0, PT, R9, R26, PT ;  /* 0x0000001a0900720c */ /* 0x000fda0003f04270 */
[----:B-1--4-:R-:W-:Y:S05]  /*1c20*/  @P0 BRA `(.L_x_39) ;  /* 0x0000001400340947 */ /* 0x012fea0003800000 */
[----:B------:R-:W-:Y:S01]  /*1c30*/  ISETP.GE.U32.AND P0, PT, R7, 0x7, PT ;  /* 0x000000070700780c */ /* 0x000fe20003f06070 */
[----:B------:R-:W-:Y:S01]  /*1c40*/  BSSY.RECONVERGENT B2, `(.L_x_40) ;  /* 0x000002c000027945 */ /* 0x000fe20003800200 */
[----:B------:R-:W-:Y:S02]  /*1c50*/  HFMA2 R4, -RZ, RZ, 0, 0 ;  /* 0x00000000ff047431 */ /* 0x000fe400000001ff */
[----:B------:R-:W-:-:S09]  /*1c60*/  IMAD.MOV.U32 R11, RZ, RZ, RZ ;  /* 0x000000ffff0b7224 */ /* 0x000fd200078e00ff */
[----:B------:R-:W-:Y:S05]  /*1c70*/  @!P0 BRA `(.L_x_41) ;  /* 0x0000000000a08947 */ /* 0x000fea0003800000 */
[----:B------:R-:W1:Y:S01]  /*1c80*/  S2R R9, SR_CgaCtaId ;  /* 0x0000000000097919 */ /* 0x000e620000008800 */
[----:B0-----:R-:W-:Y:S01]  /*1c90*/  MOV R8, 0x400 ;  /* 0x0000040000087802 */ /* 0x001fe20000000f00 */
[----:B------:R-:W-:Y:S01]  /*1ca0*/  BSSY.RECONVERGENT B3, `(.L_x_42) ;  /* 0x0000024000037945 */ /* 0x000fe20003800200 */
[----:B------:R-:W-:Y:S02]  /*1cb0*/  MOV R11, RZ ;  /* 0x000000ff000b7202 */ /* 0x000fe40000000f00 */
[----:B------:R-:W-:Y:S02]  /*1cc0*/  MOV R4, RZ ;  /* 0x000000ff00047202 */ /* 0x000fe40000000f00 */
[----:B-1----:R-:W-:-:S07]  /*1cd0*/  LEA R8, R9, R8, 0x18 ;  /* 0x0000000809087211 */ /* 0x002fce00078ec0ff */
.L_x_43:
[----:B------:R-:W0:Y:S02]  /*1ce0*/  LDCU UR7, c[0x0][0x3ac] ;  /* 0x00007580ff0777ac */ /* 0x000e240008000800 */
[--C-:B0-----:R-:W-:Y:S02]  /*1cf0*/  IMAD R9, R3, UR7, R4.reuse ;  /* 0x0000000703097c24 */ /* 0x101fe4000f8e0204 */
[----:B------:R-:W-:Y:S01]  /*1d00*/  IMAD R13, R23, UR7, R4 ;  /* 0x00000007170d7c24 */ /* 0x000fe2000f8e0204 */
[----:B------:R-:W-:Y:S01]  /*1d10*/  IADD3 R4, PT, PT, R4, 0x8, RZ ;  /* 0x0000000804047810 */ /* 0x000fe20007ffe0ff */
[----:B------:R-:W-:-:S03]  /*1d20*/  IMAD R10, R9, 0x4, R8 ;  /* 0x00000004090a7824 */ /* 0x000fc600078e0208 */
[----:B------:R-:W-:Y:S02]  /*1d30*/  LEA R9, R13, R8, 0x2 ;  /* 0x000000080d097211 */ /* 0x000fe400078e10ff */
[----:B------:R-:W-:Y:S01]  /*1d40*/  LDS R12, [R10] ;  /* 0x000000000a0c7984 */ /* 0x000fe20000000800 */
[----:B------:R-:W-:-:S03]  /*1d50*/  ISETP.NE.AND P0, PT, R4, R24, PT ;  /* 0x000000180400720c */ /* 0x000fc60003f05270 */
[----:B------:R-:W0:Y:S04]  /*1d60*/  LDS R15, [R9+0x4000] ;  /* 0x00400000090f7984 */ /* 0x000e280000000800 */
[----:B------:R-:W-:Y:S04]  /*1d70*/  LDS R16, [R10+0x4] ;  /* 0x000004000a107984 */ /* 0x000fe80000000800 */
[----:B------:R-:W1:Y:S04]  /*1d80*/  LDS R17, [R9+0x4004] ;  /* 0x0040040009117984 */ /* 0x000e680000000800 */
[----:B------:R-:W-:Y:S04]  /*1d90*/  LDS R14, [R10+0x8] ;  /* 0x000008000a0e7984 */ /* 0x000fe80000000800 */
[----:B------:R-:W2:Y:S04]  /*1da0*/  LDS R13, [R9+0x4008] ;  /* 0x00400800090d7984 */ /* 0x000ea80000000800 */
[----:B------:R-:W-:Y:S04]  /*1db0*/  LDS R22, [R9+0x4014] ;  /* 0x0040140009167984 */ /* 0x000fe80000000800 */
[----:B------:R-:W-:Y:S04]  /*1dc0*/  LDS R21, [R10+0x1c] ;  /* 0x00001c000a157984 */ /* 0x000fe80000000800 */
[----:B------:R-:W-:Y:S01]  /*1dd0*/  LDS R28, [R9+0x401c] ;  /* 0x00401c00091c7984 */ /* 0x000fe20000000800 */
[----:B0-----:R-:W-:-:S03]  /*1de0*/  FFMA R15, R12, R15, R11 ;  /* 0x0000000f0c0f7223 */ /* 0x001fc6000000000b */
[----:B------:R-:W-:Y:S04]  /*1df0*/  LDS R11, [R10+0xc] ;  /* 0x00000c000a0b7984 */ /* 0x000fe80000000800 */
[----:B------:R-:W0:Y:S01]  /*1e00*/  LDS R12, [R9+0x400c] ;  /* 0x00400c00090c7984 */ /* 0x000e220000000800 */
[----:B-1----:R-:W-:-:S03]  /*1e10*/  FFMA R17, R16, R17, R15 ;  /* 0x0000001110117223 */ /* 0x002fc6000000000f */
[----:B------:R-:W-:Y:S04]  /*1e20*/  LDS R15, [R10+0x10] ;  /* 0x000010000a0f7984 */ /* 0x000fe80000000800 */
[----:B------:R-:W1:Y:S01]  /*1e30*/  LDS R16, [R9+0x4010] ;  /* 0x0040100009107984 */ /* 0x000e620000000800 */
[----:B--2---:R-:W-:-:S03]  /*1e40*/  FFMA R27, R14, R13, R17 ;  /* 0x0000000d0e1b7223 */ /* 0x004fc60000000011 */
[----:B------:R-:W2:Y:S04]  /*1e50*/  LDS R17, [R10+0x14] ;  /* 0x000014000a117984 */ /* 0x000ea80000000800 */
[----:B------:R-:W-:Y:S04]  /*1e60*/  LDS R13, [R10+0x18] ;  /* 0x000018000a0d7984 */ /* 0x000fe80000000800 */
[----:B------:R-:W3:Y:S01]  /*1e70*/  LDS R14, [R9+0x4018] ;  /* 0x00401800090e7984 */ /* 0x000ee20000000800 */
[----:B0-----:R-:W-:-:S04]  /*1e80*/  FFMA R12, R11, R12, R27 ;  /* 0x0000000c0b0c7223 */ /* 0x001fc8000000001b */
[----:B-1----:R-:W-:-:S04]  /*1e90*/  FFMA R12, R15, R16, R12 ;  /* 0x000000100f0c7223 */ /* 0x002fc8000000000c */
[----:B--2---:R-:W-:-:S04]  /*1ea0*/  FFMA R12, R17, R22, R12 ;  /* 0x00000016110c7223 */ /* 0x004fc8000000000c */
[----:B---3--:R-:W-:-:S04]  /*1eb0*/  FFMA R12, R13, R14, R12 ;  /* 0x0000000e0d0c7223 */ /* 0x008fc8000000000c */
[----:B------:R-:W-:Y:S01]  /*1ec0*/  FFMA R11, R21, R28, R12 ;  /* 0x0000001c150b7223 */ /* 0x000fe2000000000c */
[----:B------:R-:W-:Y:S06]  /*1ed0*/  @P0 BRA `(.L_x_43) ;  /* 0xfffffffc00800947 */ /* 0x000fec000383ffff */
[----:B------:R-:W-:Y:S05]  /*1ee0*/  BSYNC.RECONVERGENT B3 ;  /* 0x0000000000037941 */ /* 0x000fea0003800200 */
.L_x_42:
[----:B------:R-:W-:-:S07]  /*1ef0*/  MOV R4, R24 ;  /* 0x0000001800047202 */ /* 0x000fce0000000f00 */
.L_x_41:
[----:B------:R-:W-:Y:S05]  /*1f00*/  BSYNC.RECONVERGENT B2 ;  /* 0x0000000000027941 */ /* 0x000fea0003800200 */
.L_x_40:
[----:B------:R-:W-:Y:S01]  /*1f10*/  ISETP.NE.AND P0, PT, R6, RZ, PT ;  /* 0x000000ff0600720c */ /* 0x000fe20003f05270 */
[----:B------:R-:W-:-:S12]  /*1f20*/  BSSY.RECONVERGENT B2, `(.L_x_44) ;  /* 0x000003f000027945 */ /* 0x000fd80003800200 */
[----:B------:R-:W-:Y:S05]  /*1f30*/  @!P0 BRA `(.L_x_45) ;  /* 0x0000000000f48947 */ /* 0x000fea0003800000 */
[----:B0-----:R-:W-:Y:S01]  /*1f40*/  VIADD R8, R6, 0xffffffff ;  /* 0xffffffff06087836 */ /* 0x001fe20000000000 */
[----:B------:R-:W-:Y:S01]  /*1f50*/  BSSY.RECONVERGENT B3, `(.L_x_46) ;  /* 0x0000019000037945 */ /* 0x000fe20003800200 */
[----:B------:R-:W-:-:S03]  /*1f60*/  ISETP.NE.AND P2, PT, R5, RZ, PT ;  /* 0x000000ff0500720c */ /* 0x000fc60003f45270 */
[----:B------:R-:W-:-:S13]  /*1f70*/  ISETP.GE.U32.AND P1, PT, R8, 0x3, PT ;  /* 0x000000030800780c */ /* 0x000fda0003f26070 */
[----:B------:R-:W-:Y:S05]  /*1f80*/  @!P1 BRA `(.L_x_47) ;  /* 0x0000000000549947 */ /* 0x000fea0003800000 */
[----:B------:R-:W0:Y:S01]  /*1f90*/  S2UR UR9, SR_CgaCtaId ;  /* 0x00000000000979c3 */ /* 0x000e220000008800 */
[----:B------:R-:W1:Y:S01]  /*1fa0*/  LDCU UR12, c[0x0][0x3ac] ;  /* 0x00007580ff0c77ac */ /* 0x000e620008000800 */
[----:B------:R-:W-:Y:S01]  /*1fb0*/  UMOV UR7, 0x400 ;  /* 0x0000040000077882 */ /* 0x000fe20000000000 */
[--C-:B-1----:R-:W-:Y:S02]  /*1fc0*/  IMAD R8, R3, UR12, R4.reuse ;  /* 0x0000000c03087c24 */ /* 0x102fe4000f8e0204 */
[----:B------:R-:W-:Y:S01]  /*1fd0*/  IMAD R9, R23, UR12, R4 ;  /* 0x0000000c17097c24 */ /* 0x000fe2000f8e0204 */
[----:B------:R-:W-:Y:S01]  /*1fe0*/  IADD3 R4, PT, PT, R4, 0x4, RZ ;  /* 0x0000000404047810 */ /* 0x000fe20007ffe0ff */
[----:B0-----:R-:W-:-:S06]  /*1ff0*/  ULEA UR7, UR9, UR7, 0x18 ;  /* 0x0000000709077291 */ /* 0x001fcc000f8ec0ff */
[----:B------:R-:W-:Y:S02]  /*2000*/  LEA R8, R8, UR7, 0x2 ;  /* 0x0000000708087c11 */ /* 0x000fe4000f8e10ff */
[----:B------:R-:W-:-:S03]  /*2010*/  LEA R9, R9, UR7, 0x2 ;  /* 0x0000000709097c11 */ /* 0x000fc6000f8e10ff */
[----:B------:R-:W-:Y:S04]  /*2020*/  LDS R10, [R8] ;  /* 0x00000000080a7984 */ /* 0x000fe80000000800 */
[----:B------:R-:W0:Y:S04]  /*2030*/  LDS R12, [R9+0x4000] ;  /* 0x00400000090c7984 */ /* 0x000e280000000800 */
[----:B------:R-:W-:Y:S04]  /*2040*/  LDS R13, [R8+0x4] ;  /* 0x00000400080d7984 */ /* 0x000fe80000000800 */
[----:B------:R-:W1:Y:S04]  /*2050*/  LDS R14, [R9+0x4004] ;  /* 0x00400400090e7984 */ /* 0x000e680000000800 */
[----:B------:R-:W-:Y:S04]  /*2060*/  LDS R15, [R8+0x8] ;  /* 0x00000800080f7984 */ /* 0x000fe80000000800 */
[----:B------:R-:W2:Y:S04]  /*2070*/  LDS R16, [R9+0x4008] ;  /* 0x0040080009107984 */ /* 0x000ea80000000800 */
[----:B------:R-:W-:Y:S04]  /*2080*/  LDS R17, [R8+0xc] ;  /* 0x00000c0008117984 */ /* 0x000fe80000000800 */
[----:B------:R-:W3:Y:S01]  /*2090*/  LDS R21, [R9+0x400c] ;  /* 0x00400c0009157984 */ /* 0x000ee20000000800 */
[----:B0-----:R-:W-:-:S04]  /*20a0*/  FFMA R10, R10, R12, R11 ;  /* 0x0000000c0a0a7223 */ /* 0x001fc8000000000b */
[----:B-1----:R-:W-:-:S04]  /*20b0*/  FFMA R10, R13, R14, R10 ;  /* 0x0000000e0d0a7223 */ /* 0x002fc8000000000a */
[----:B--2---:R-:W-:-:S04]  /*20c0*/  FFMA R10, R15, R16, R10 ;  /* 0x000000100f0a7223 */ /* 0x004fc8000000000a */
[----:B---3--:R-:W-:-:S07]  /*20d0*/  FFMA R11, R17, R21, R10 ;  /* 0x00000015110b7223 */ /* 0x008fce000000000a */
.L_x_47:
[----:B------:R-:W-:Y:S05]  /*20e0*/  BSYNC.RECONVERGENT B3 ;  /* 0x0000000000037941 */ /* 0x000fea0003800200 */
.L_x_46:
[----:B------:R-:W-:Y:S05]  /*20f0*/  @!P2 BRA `(.L_x_45) ;  /* 0x000000000084a947 */ /* 0x000fea0003800000 */
[----:B------:R-:W-:Y:S01]  /*2100*/  ISETP.NE.AND P1, PT, R5, 0x1, PT ;  /* 0x000000010500780c */ /* 0x000fe20003f25270 */
[----:B------:R-:W-:-:S12]  /*2110*/  BSSY.RECONVERGENT B3, `(.L_x_48) ;  /* 0x0000011000037945 */ /* 0x000fd80003800200 */
        /* <DEDUP_REMOVED lines=13> */
[----:B------:R-:W1:Y:S01]  /*21f0*/  LDS R14, [R9+0x4004] ;  /* 0x00400400090e7984 */ /* 0x000e620000000800 */
[----:B0-----:R-:W-:-:S04]  /*2200*/  FFMA R10, R10, R12, R11 ;  /* 0x0000000c0a0a7223 */ /* 0x001fc8000000000b */
[----:B-1----:R-:W-:-:S07]  /*2210*/  FFMA R11, R13, R14, R10 ;  /* 0x0000000e0d0b7223 */ /* 0x002fce000000000a */
.L_x_49:
[----:B------:R-:W-:Y:S05]  /*2220*/  BSYNC.RECONVERGENT B3 ;  /* 0x0000000000037941 */ /* 0x000fea0003800200 */
.L_x_48:
[----:B------:R-:W0:Y:S02]  /*2230*/  LDCU UR12, c[0x0][0x3ac] ;  /* 0x00007580ff0c77ac */ /* 0x000e240008000800 */
[----:B0-----:R-:W-:-:S04]  /*2240*/  ULOP3.LUT UR7, UR12, 0x1, URZ, 0xc0, !UPT ;  /* 0x000000010c077892 */ /* 0x001fc8000f8ec0ff */
[----:B------:R-:W-:-:S09]  /*2250*/  UISETP.NE.U32.AND UP0, UPT, UR7, 0x1, UPT ;  /* 0x000000010700788c */ /* 0x000fd2000bf05070 */
[----:B------:R-:W-:Y:S05]  /*2260*/  BRA.U UP0, `(.L_x_45) ;  /* 0x0000000100287547 */ /* 0x000fea000b800000 */
[----:B------:R-:W0:Y:S01]  /*2270*/  S2UR UR9, SR_CgaCtaId ;  /* 0x00000000000979c3 */ /* 0x000e220000008800 */
[----:B------:R-:W-:Y:S01]  /*2280*/  UMOV UR7, 0x400 ;  /* 0x0000040000077882 */ /* 0x000fe20000000000 */
[--C-:B------:R-:W-:Y:S02]  /*2290*/  IMAD R8, R3, UR12, R4.reuse ;  /* 0x0000000c03087c24 */ /* 0x100fe4000f8e0204 */
[----:B------:R-:W-:Y:S01]  /*22a0*/  IMAD R4, R23, UR12, R4 ;  /* 0x0000000c17047c24 */ /* 0x000fe2000f8e0204 */
[----:B0-----:R-:W-:-:S06]  /*22b0*/  ULEA UR7, UR9, UR7, 0x18 ;  /* 0x0000000709077291 */ /* 0x001fcc000f8ec0ff */
[----:B------:R-:W-:Y:S02]  /*22c0*/  LEA R8, R8, UR7, 0x2 ;  /* 0x0000000708087c11 */ /* 0x000fe4000f8e10ff */
[----:B------:R-:W-:-:S04]  /*22d0*/  LEA R4, R4, UR7, 0x2 ;  /* 0x0000000704047c11 */ /* 0x000fc8000f8e10ff */
[----:B------:R-:W-:Y:S04]  /*22e0*/  LDS R8, [R8] ;  /* 0x0000000008087984 */ /* 0x000fe80000000800 */
[----:B------:R-:W0:Y:S02]  /*22f0*/  LDS R4, [R4+0x4000] ;  /* 0x0040000004047984 */ /* 0x000e240000000800 */
[----:B0-----:R-:W-:-:S07]  /*2300*/  FFMA R11, R8, R4, R11 ;  /* 0x00000004080b7223 */ /* 0x001fce000000000b */
.L_x_45:
[----:B------:R-:W-:Y:S05]  /*2310*/  BSYNC.RECONVERGENT B2 ;  /* 0x0000000000027941 */ /* 0x000fea0003800200 */
.L_x_44:
[----:B0-----:R-:W-:Y:S01]  /*2320*/  LEA R8, R3, UR13, 0x2 ;  /* 0x0000000d03087c11 */ /* 0x001fe2000f8e10ff */
[----:B------:R-:W0:Y:S04]  /*2330*/  LDCU UR7, c[0x0][0x3bc] ;  /* 0x00007780ff0777ac */ /* 0x000e280008000800 */
[----:B------:R-:W2:Y:S04]  /*2340*/  LDL R12, [R8+0x100] ;  /* 0x00010000080c7983 */ /* 0x000ea80000100800 */
[----:B------:R-:W3:Y:S01]  /*2350*/  LDL R4, [R8+0x200] ;  /* 0x0002000008047983 */ /* 0x000ee20000100800 */
[----:B------:R-:W-:Y:S01]  /*2360*/  HFMA2 R13, -RZ, RZ, 0.96630859375, -0.0022525787353515625 ;  /* 0x3bbb989dff0d7431 */ /* 0x000fe200000001ff */
[----:B------:R-:W-:Y:S01]  /*2370*/  MOV R14, 0x3bbb989d ;  /* 0x3bbb989d000e7802 */ /* 0x000fe20000000f00 */
[----:B------:R-:W-:Y:S01]  /*2380*/  IMAD.MOV.U32 R15, RZ, RZ, 0x437c0000 ;  /* 0x437c0000ff0f7424 */ /* 0x000fe200078e00ff */
[----:B------:R-:W-:Y:S01]  /*2390*/  ISETP.GE.U32.AND P1, PT, R7, 0xf, PT ;  /* 0x0000000f0700780c */ /* 0x000fe20003f26070 */
[----:B------:R-:W-:Y:S01]  /*23a0*/  BSSY.RECONVERGENT B2, `(.L_x_50) ;  /* 0x0000060000027945 */ /* 0x000fe20003800200 */
[----:B0-----:R-:W-:-:S05]  /*23b0*/  FMUL R10, R11, UR7 ;  /* 0x000000070b0a7c20 */ /* 0x001fca0008400000 */
[----:B--2---:R-:W-:-:S05]  /*23c0*/  FMNMX R9, R10, R12, !PT ;  /* 0x0000000c0a097209 */ /* 0x004fca0007800000 */
[--C-:B------:R-:W-:Y:S01]  /*23d0*/  FADD R11, R10, -R9.reuse ;  /* 0x800000090a0b7221 */ /* 0x100fe20000000000 */
[----:B------:R-:W-:Y:S01]  /*23e0*/  FADD R12, R12, -R9 ;  /* 0x800000090c0c7221 */ /* 0x000fe20000000000 */
[----:B------:R0:W-:Y:S02]  /*23f0*/  STL [R8+0x100], R9 ;  /* 0x0001000908007387 */ /* 0x0001e40000100800 */
[----:B------:R-:W-:Y:S01]  /*2400*/  FFMA.SAT R14, R11, R14, 0.5 ;  /* 0x3f0000000b0e7423 */ /* 0x000fe2000000200e */
[----:B------:R-:W-:-:S03]  /*2410*/  FFMA.SAT R13, R12, R13, 0.5 ;  /* 0x3f0000000c0d7423 */ /* 0x000fc6000000200d */
[-C--:B------:R-:W-:Y:S01]  /*2420*/  FFMA.RM R14, R14, R15.reuse, 12582913 ;  /* 0x4b4000010e0e7423 */ /* 0x080fe2000000400f */
[----:B------:R-:W-:-:S03]  /*2430*/  FFMA.RM R10, R13, R15, 12582913 ;  /* 0x4b4000010d0a7423 */ /* 0x000fc6000000400f */
[----:B------:R-:W-:Y:S01]  /*2440*/  FADD R16, R14, -12583039 ;  /* 0xcb40007f0e107421 */ /* 0x000fe20000000000 */
[C---:B------:R-:W-:Y:S01]  /*2450*/  FADD R13, R10.reuse, -12583039 ;  /* 0xcb40007f0a0d7421 */ /* 0x040fe20000000000 */
[----:B------:R-:W-:Y:S02]  /*2460*/  SHF.L.U32 R17, R10, 0x17, RZ ;  /* 0x000000170a117819 */ /* 0x000fe400000006ff */
[----:B------:R-:W-:Y:S01]  /*2470*/  FFMA R16, R11, 1.4426950216293334961, -R16 ;  /* 0x3fb8aa3b0b107823 */ /* 0x000fe20000000810 */
[----:B------:R-:W-:-:S03]  /*2480*/  FFMA R13, R12, 1.4426950216293334961, -R13 ;  /* 0x3fb8aa3b0c0d7823 */ /* 0x000fc6000000080d */
[----:B------:R-:W-:Y:S01]  /*2490*/  FFMA R11, R11, 1.925963033500011079e-08, R16 ;  /* 0x32a570600b0b7823 */ /* 0x000fe20000000010 */
[----:B------:R-:W-:Y:S01]  /*24a0*/  FFMA R13, R12, 1.925963033500011079e-08, R13 ;  /* 0x32a570600c0d7823 */ /* 0x000fe2000000000d */
[----:B------:R-:W-:-:S03]  /*24b0*/  SHF.L.U32 R16, R14, 0x17, RZ ;  /* 0x000000170e107819 */ /* 0x000fc600000006ff */
[----:B------:R-:W1:Y:S08]  /*24c0*/  MUFU.EX2 R12, R13 ;  /* 0x0000000d000c7308 */ /* 0x000e700000000800 */
[----:B------:R-:W2:Y:S01]  /*24d0*/  MUFU.EX2 R11, R11 ;  /* 0x0000000b000b7308 */ /* 0x000ea20000000800 */
[----:B-1----:R-:W-:Y:S01]  /*24e0*/  FMUL R17, R17, R12 ;  /* 0x0000000c11117220 */ /* 0x002fe20000400000 */
[----:B--2---:R-:W-:-:S04]  /*24f0*/  FMUL R16, R16, R11 ;  /* 0x0000000b10107220 */ /* 0x004fc80000400000 */
[----:B---3--:R-:W-:Y:S01]  /*2500*/  FFMA R15, R17, R4, R16 ;  /* 0x00000004110f7223 */ /* 0x008fe20000000010 */
[----:B------:R-:W-:-:S04]  /*2510*/  IMAD.MOV.U32 R4, RZ, RZ, RZ ;  /* 0x000000ffff047224 */ /* 0x000fc800078e00ff */
[----:B------:R0:W-:Y:S01]  /*2520*/  STL [R8+0x200], R15 ;  /* 0x0002000f08007387 */ /* 0x0001e20000100800 */
[----:B------:R-:W-:Y:S05]  /*2530*/  @!P1 BRA `(.L_x_51) ;  /* 0x0000000400189947 */ /* 0x000fea0003800000 */
[----:B0-----:R-:W0:Y:S01]  /*2540*/  S2R R9, SR_CgaCtaId ;  /* 0x0000000000097919 */ /* 0x001e220000008800 */
[----:B------:R-:W-:Y:S01]  /*2550*/  MOV R4, 0x400 ;  /* 0x0000040000047802 */ /* 0x000fe20000000f00 */
[----:B------:R-:W-:Y:S01]  /*2560*/  BSSY.RECONVERGENT B3, `(.L_x_52) ;  /* 0x0000042000037945 */ /* 0x000fe20003800200 */
[----:B------:R-:W-:Y:S02]  /*2570*/  MOV R22, RZ ;  /* 0x000000ff00167202 */ /* 0x000fe40000000f00 */
[----:B0-----:R-:W-:-:S07]  /*2580*/  LEA R4, R9, R4, 0x18 ;  /* 0x0000000409047211 */ /* 0x001fce00078ec0ff */
.L_x_53:
[----:B0-----:R-:W-:Y:S01]  /*2590*/  LEA R21, R22, UR13, 0x2 ;  /* 0x0000000d16157c11 */ /* 0x001fe2000f8e10ff */
[----:B------:R-:W0:Y:S04]  /*25a0*/  LDCU UR7, c[0x0][0x3ac] ;  /* 0x00007580ff0777ac */ /* 0x000e280008000800 */
[----:B------:R-:W2:Y:S04]  /*25b0*/  LDL.128 R8, [R21] ;  /* 0x0000000015087983 */ /* 0x000ea80000100c00 */
[----:B------:R-:W3:Y:S01]  /*25c0*/  LDL.128 R12, [R21+0x10] ;  /* 0x00001000150c7983 */ /* 0x000ee20000100c00 */
[----:B0-----:R-:W-:-:S05]  /*25d0*/  IMAD R27, R23, UR7, R22 ;  /* 0x00000007171b7c24 */ /* 0x001fca000f8e0216 */
[----:B------:R-:W-:-:S05]  /*25e0*/  LEA R27, R27, R4, 0x2 ;  /* 0x000000041b1b7211 */ /* 0x000fca00078e10ff */
[----:B------:R-:W0:Y:S02]  /*25f0*/  LDS R29, [R27+0x8000] ;  /* 0x008000001b1d7984 */ /* 0x000e240000000800 */
[C---:B0-----:R-:W-:Y:S02]  /*2600*/  FMUL R28, R16.reuse, R29 ;  /* 0x0000001d101c7220 */ /* 0x041fe40000400000 */
[----:B------:R-:W0:Y:S02]  /*2610*/  LDS R29, [R27+0x8004] ;  /* 0x008004001b1d7984 */ /* 0x000e240000000800 */
[C---:B--2---:R-:W-:Y:S01]  /*2620*/  FFMA R8, R17.reuse, R8, R28 ;  /* 0x0000000811087223 */ /* 0x044fe2000000001c */
[C---:B0-----:R-:W-:Y:S02]  /*2630*/  FMUL R28, R16.reuse, R29 ;  /* 0x0000001d101c7220 */ /* 0x041fe40000400000 */
[----:B------:R-:W0:Y:S02]  /*2640*/  LDS R29, [R27+0x8008] ;  /* 0x008008001b1d7984 */ /* 0x000e240000000800 */
[----:B------:R-:W-:Y:S01]  /*2650*/  FFMA R9, R17, R9, R28 ;  /* 0x0000000911097223 */ /* 0x000fe2000000001c */
[----:B0-----:R-:W-:-:S04]  /*2660*/  FMUL R29, R16, R29 ;  /* 0x0000001d101d7220 */ /* 0x001fc80000400000 */
[C---:B------:R-:W-:Y:S02]  /*2670*/  FFMA R10, R17.reuse, R10, R29 ;  /* 0x0000000a110a7223 */ /* 0x040fe4000000001d */
[----:B------:R-:W0:Y:S02]  /*2680*/  LDS R29, [R27+0x800c] ;  /* 0x00800c001b1d7984 */ /* 0x000e240000000800 */
[----:B0-----:R-:W-:Y:S02]  /*2690*/  FMUL R28, R16, R29 ;  /* 0x0000001d101c7220 */ /* 0x001fe40000400000 */
[----:B------:R-:W0:Y:S02]  /*26a0*/  LDS R29, [R27+0x8010] ;  /* 0x008010001b1d7984 */ /* 0x000e240000000800 */
[----:B------:R-:W-:-:S05]  /*26b0*/  FFMA R11, R17, R11, R28 ;  /* 0x0000000b110b7223 */ /* 0x000fca000000001c */
[----:B------:R1:W-:Y:S04]  /*26c0*/  STL.128 [R21], R8 ;  /* 0x0000000815007387 */ /* 0x0003e80000100c00 */
[----:B-1----:R-:W2:Y:S01]  /*26d0*/  LDL.128 R8, [R21+0x20] ;  /* 0x0000200015087983 */ /* 0x002ea20000100c00 */
[----:B0-----:R-:W-:-:S03]  /*26e0*/  FMUL R28, R16, R29 ;  /* 0x0000001d101c7220 */ /* 0x001fc60000400000 */
[----:B------:R-:W0:Y:S01]  /*26f0*/  LDS R29, [R27+0x8014] ;  /* 0x008014001b1d7984 */ /* 0x000e220000000800 */
[----:B---3--:R-:W-:Y:S01]  /*2700*/  FFMA R12, R17, R12, R28 ;  /* 0x0000000c110c7223 */ /* 0x008fe2000000001c */
[C---:B0-----:R-:W-:Y:S02]  /*2710*/  FMUL R28, R16.reuse, R29 ;  /* 0x0000001d101c7220 */ /* 0x041fe40000400000 */
[----:B------:R-:W0:Y:S02]  /*2720*/  LDS R29, [R27+0x8018] ;  /* 0x008018001b1d7984 */ /* 0x000e240000000800 */
[----:B0-----:R-:W-:-:S04]  /*2730*/  FMUL R29, R16, R29 ;  /* 0x0000001d101d7220 */ /* 0x001fc80000400000 */
[C---:B------:R-:W-:Y:S02]  /*2740*/  FFMA R14, R17.reuse, R14, R29 ;  /* 0x0000000e110e7223 */ /* 0x040fe4000000001d */
[----:B------:R-:W0:Y:S01]  /*2750*/  LDS R29, [R27+0x801c] ;  /* 0x00801c001b1d7984 */ /* 0x000e220000000800 */
[C---:B------:R-:W-:Y:S01]  /*2760*/  FFMA R13, R17.reuse, R13, R28 ;  /* 0x0000000d110d7223 */ /* 0x040fe2000000001c */
[----:B0-----:R-:W-:Y:S02]  /*2770*/  FMUL R28, R16, R29 ;  /* 0x0000001d101c7220 */ /* 0x001fe40000400000 */
[----:B------:R-:W0:Y:S02]  /*2780*/  LDS R29, [R27+0x8020] ;  /* 0x008020001b1d7984 */ /* 0x000e240000000800 */
[----:B------:R-:W-:-:S05]  /*2790*/  FFMA R15, R17, R15, R28 ;  /* 0x0000000f110f7223 */ /* 0x000fca000000001c */
[----:B------:R1:W-:Y:S04]  /*27a0*/  STL.128 [R21+0x10], R12 ;  /* 0x0000100c15007387 */ /* 0x0003e80000100c00 */
[----:B-1----:R-:W3:Y:S01]  /*27b0*/  LDL.128 R12, [R21+0x30] ;  /* 0x00003000150c7983 */ /* 0x002ee20000100c00 */
[----:B0-----:R-:W-:-:S03]  /*27c0*/  FMUL R28, R16, R29 ;  /* 0x0000001d101c7220 */ /* 0x001fc60000400000 */
[----:B------:R-:W0:Y:S01]  /*27d0*/  LDS R29, [R27+0x8024] ;  /* 0x008024001b1d7984 */ /* 0x000e220000000800 */
[----:B--2---:R-:W-:Y:S01]  /*27e0*/  FFMA R8, R17, R8, R28 ;  /* 0x0000000811087223 */ /* 0x004fe2000000001c */
        /* <DEDUP_REMOVED lines=8> */
[----:B------:R-:W-:Y:S02]  /*2870*/  FFMA R11, R17, R11, R28 ;  /* 0x0000000b110b7223 */ /* 0x000fe4000000001c */
[----:B------:R-:W1:Y:S04]  /*2880*/  LDS R28, [R27+0x803c] ;  /* 0x00803c001b1c7984 */ /* 0x000e680000000800 */
[----:B------:R-:W-:Y:S04]  /*2890*/  STL.128 [R21+0x20], R8 ;  /* 0x0000200815007387 */ /* 0x000fe80000100c00 */
[----:B------:R-:W2:Y:S04]  /*28a0*/  LDS R9, [R27+0x8030] ;  /* 0x008030001b097984 */ /* 0x000ea80000000800 */
[----:B------:R-:W4:Y:S01]  /*28b0*/  LDS R11, [R27+0x8034] ;  /* 0x008034001b0b7984 */ /* 0x000f220000000800 */
[----:B------:R-:W-:-:S04]  /*28c0*/  IADD3 R22, PT, PT, R22, 0x10, RZ ;  /* 0x0000001016167810 */ /* 0x000fc80007ffe0ff */
[----:B------:R-:W-:Y:S01]  /*28d0*/  ISETP.NE.AND P1, PT, R22, R2, PT ;  /* 0x000000021600720c */ /* 0x000fe20003f25270 */
[C---:B0-----:R-:W-:Y:S01]  /*28e0*/  FMUL R29, R16.reuse, R29 ;  /* 0x0000001d101d7220 */ /* 0x041fe20000400000 */
[C---:B-1----:R-:W-:Y:S01]  /*28f0*/  FMUL R28, R16.reuse, R28 ;  /* 0x0000001c101c7220 */ /* 0x042fe20000400000 */
[----:B--2---:R-:W-:-:S04]  /*2900*/  FMUL R8, R16, R9 ;  /* 0x0000000910087220 */ /* 0x004fc80000400000 */
[C---:B---3--:R-:W-:Y:S01]  /*2910*/  FFMA R12, R17.reuse, R12, R8 ;  /* 0x0000000c110c7223 */ /* 0x048fe20000000008 */
[----:B----4-:R-:W-:Y:S01]  /*2920*/  FMUL R8, R16, R11 ;  /* 0x0000000b10087220 */ /* 0x010fe20000400000 */
[C---:B------:R-:W-:Y:S01]  /*2930*/  FFMA R14, R17.reuse, R14, R29 ;  /* 0x0000000e110e7223 */ /* 0x040fe2000000001d */
[C---:B------:R-:W-:Y:S02]  /*2940*/  FFMA R15, R17.reuse, R15, R28 ;  /* 0x0000000f110f7223 */ /* 0x040fe4000000001c */
[----:B------:R-:W-:-:S05]  /*2950*/  FFMA R13, R17, R13, R8 ;  /* 0x0000000d110d7223 */ /* 0x000fca0000000008 */
[----:B------:R0:W-:Y:S01]  /*2960*/  STL.128 [R21+0x30], R12 ;  /* 0x0000300c15007387 */ /* 0x0001e20000100c00 */
[----:B------:R-:W-:Y:S05]  /*2970*/  @P1 BRA `(.L_x_53) ;  /* 0xfffffffc00041947 */ /* 0x000fea000383ffff */
[----:B------:R-:W-:Y:S05]  /*2980*/  BSYNC.RECONVERGENT B3 ;  /* 0x0000000000037941 */ /* 0x000fea0003800200 */
.L_x_52:
[----:B------:R-:W-:-:S07]  /*2990*/  IMAD.MOV.U32 R4, RZ, RZ, R2 ;  /* 0x000000ffff047224 */ /* 0x000fce00078e0002 */
.L_x_51:
[----:B------:R-:W-:Y:S05]  /*29a0*/  BSYNC.RECONVERGENT B2 ;  /* 0x0000000000027941 */ /* 0x000fea0003800200 */
.L_x_50:
[----:B------:R-:W-:-:S13]  /*29b0*/  ISETP.NE.AND P1, PT, R0, RZ, PT ;  /* 0x000000ff0000720c */ /* 0x000fda0003f25270 */
[----:B------:R-:W-:Y:S05]  /*29c0*/  @!P1 BRA `(.L_x_39) ;  /* 0x0000000400cc9947 */ /* 0x000fea0003800000 */
[----:B0-----:R-:W-:Y:S01]  /*29d0*/  IADD3 R8, PT, PT, R0, -0x1, RZ ;  /* 0xffffffff00087810 */ /* 0x001fe20007ffe0ff */
[----:B------:R-:W-:Y:S03]  /*29e0*/  BSSY.RECONVERGENT B2, `(.L_x_54) ;  /* 0x0000033000027945 */ /* 0x000fe60003800200 */
[----:B------:R-:W-:-:S13]  /*29f0*/  ISETP.GE.U32.AND P1, PT, R8, 0x7, PT ;  /* 0x000000070800780c */ /* 0x000fda0003f26070 */
[----:B------:R-:W-:Y:S05]  /*2a00*/  @!P1 BRA `(.L_x_55) ;  /* 0x0000000000c09947 */ /* 0x000fea0003800000 */
[----:B------:R-:W-:Y:S01]  /*2a10*/  LEA R8, R4, UR13, 0x2 ;  /* 0x0000000d04087c11 */ /* 0x000fe2000f8e10ff */
[----:B------:R-:W0:Y:S01]  /*2a20*/  S2UR UR9, SR_CgaCtaId ;  /* 0x00000000000979c3 */ /* 0x000e220000008800 */
[----:B------:R-:W1:Y:S03]  /*2a30*/  LDCU UR12, c[0x0][0x3ac] ;  /* 0x00007580ff0c77ac */ /* 0x000e660008000800 */
[----:B------:R-:W2:Y:S04]  /*2a40*/  LDL R22, [R8] ;  /* 0x0000000008167983 */ /* 0x000ea80000100800 */
[----:B------:R-:W3:Y:S04]  /*2a50*/  LDL R14, [R8+0x4] ;  /* 0x00000400080e7983 */ /* 0x000ee80000100800 */
[----:B------:R-:W4:Y:S01]  /*2a60*/  LDL R12, [R8+0x8] ;  /* 0x00000800080c7983 */ /* 0x000f220000100800 */
[----:B------:R-:W-:-:S03]  /*2a70*/  UMOV UR7, 0x400 ;  /* 0x0000040000077882 */ /* 0x000fc60000000000 */
[----:B------:R-:W5:Y:S01]  /*2a80*/  LDL R13, [R8+0xc] ;  /* 0x00000c00080d7983 */ /* 0x000f620000100800 */
[----:B-1----:R-:W-:-:S03]  /*2a90*/  IMAD R9, R23, UR12, R4 ;  /* 0x0000000c17097c24 */ /* 0x002fc6000f8e0204 */
[----:B------:R-:W5:Y:S01]  /*2aa0*/  LDL R10, [R8+0x10] ;  /* 0x00001000080a7983 */ /* 0x000f620000100800 */
[----:B0-----:R-:W-:-:S06]  /*2ab0*/  ULEA UR7, UR9, UR7, 0x18 ;  /* 0x0000000709077291 */ /* 0x001fcc000f8ec0ff */
[----:B------:R-:W-:-:S05]  /*2ac0*/  LEA R9, R9, UR7, 0x2 ;  /* 0x0000000709097c11 */ /* 0x000fca000f8e10ff */
[----:B------:R-:W0:Y:S04]  /*2ad0*/  LDS R11, [R9+0x8000] ;  /* 0x00800000090b7984 */ /* 0x000e280000000800 */
[----:B------:R-:W1:Y:S04]  /*2ae0*/  LDS R21, [R9+0x8004] ;  /* 0x0080040009157984 */ /* 0x000e680000000800 */
[----:B------:R-:W-:Y:S01]  /*2af0*/  LDS R27, [R9+0x8010] ;  /* 0x00801000091b7984 */ /* 0x000fe20000000800 */
[----:B0-----:R-:W-:-:S03]  /*2b00*/  FMUL R28, R16, R11 ;  /* 0x0000000b101c7220 */ /* 0x001fc60000400000 */
[----:B------:R-:W5:Y:S01]  /*2b10*/  LDL R11, [R8+0x1c] ;  /* 0x00001c00080b7983 */ /* 0x000f620000100800 */
[----:B-1----:R-:W-:Y:S01]  /*2b20*/  FMUL R21, R16, R21 ;  /* 0x0000001510157220 */ /* 0x002fe20000400000 */
[C---:B--2---:R-:W-:Y:S02]  /*2b30*/  FFMA R15, R17.reuse, R22, R28 ;  /* 0x00000016110f7223 */ /* 0x044fe4000000001c */
[----:B------:R-:W2:Y:S04]  /*2b40*/  LDL R22, [R8+0x14] ;  /* 0x0000140008167983 */ /* 0x000ea80000100800 */
[----:B------:R-:W2:Y:S01]  /*2b50*/  LDL R28, [R8+0x18] ;  /* 0x00001800081c7983 */ /* 0x000ea20000100800 */
[----:B---3--:R-:W-:-:S03]  /*2b60*/  FFMA R29, R17, R14, R21 ;  /* 0x0000000e111d7223 */ /* 0x008fc60000000015 */
[----:B------:R-:W0:Y:S02]  /*2b70*/  LDS R21, [R9+0x8008] ;  /* 0x0080080009157984 */ /* 0x000e240000000800 */
[----:B0-----:R-:W-:-:S04]  /*2b80*/  FMUL R21, R16, R21 ;  /* 0x0000001510157220 */ /* 0x001fc80000400000 */
[----:B----4-:R-:W-:Y:S02]  /*2b90*/  FFMA R12, R17, R12, R21 ;  /* 0x0000000c110c7223 */ /* 0x010fe40000000015 */
[----:B------:R-:W0:Y:S04]  /*2ba0*/  LDS R21, [R9+0x800c] ;  /* 0x00800c0009157984 */ /* 0x000e280000000800 */
[----:B------:R-:W-:Y:S04]  /*2bb0*/  STL [R8+0x4], R29 ;  /* 0x0000041d08007387 */ /* 0x000fe80000100800 */
[----:B------:R-:W-:Y:S04]  /*2bc0*/  STL [R8], R15 ;  /* 0x0000000f08007387 */ /* 0x000fe80000100800 */
[----:B------:R-:W1:Y:S04]  /*2bd0*/  LDS R29, [R9+0x8014] ;  /* 0x00801400091d7984 */ /* 0x000e680000000800 */
[----:B------:R-:W3:Y:S01]  /*2be0*/  LDS R15, [R9+0x8018] ;  /* 0x00801800090f7984 */ /* 0x000ee20000000800 */
[----:B0-----:R-:W-:-:S03]  /*2bf0*/  FMUL R14, R16, R21 ;  /* 0x00000015100e7220 */ /* 0x001fc60000400000 */
[----:B------:R-:W0:Y:S01]  /*2c00*/  LDS R21, [R9+0x801c] ;  /* 0x00801c0009157984 */ /* 0x000e220000000800 */
[C---:B-----5:R-:W-:Y:S01]  /*2c10*/  FFMA R13, R17.reuse, R13, R14 ;  /* 0x0000000d110d7223 */ /* 0x060fe2000000000e */
[C---:B------:R-:W-:Y:S02]  /*2c20*/  FMUL R14, R16.reuse, R27 ;  /* 0x0000001b100e7220 */ /* 0x040fe40000400000 */
[----:B------:R0:W-:Y:S02]  /*2c30*/  STL [R8+0x8], R12 ;  /* 0x0000080c08007387 */ /* 0x0001e40000100800 */
[----:B------:R-:W-:Y:S01]  /*2c40*/  FFMA R27, R17, R10, R14 ;  /* 0x0000000a111b7223 */ /* 0x000fe2000000000e */
[C---:B-1----:R-:W-:Y:S01]  /*2c50*/  FMUL R10, R16.reuse, R29 ;  /* 0x0000001d100a7220 */ /* 0x042fe20000400000 */
[C---:B---3--:R-:W-:Y:S01]  /*2c60*/  FMUL R29, R16.reuse, R15 ;  /* 0x0000000f101d7220 */ /* 0x048fe20000400000 */
[----:B------:R1:W-:Y:S04]  /*2c70*/  STL [R8+0xc], R13 ;  /* 0x00000c0d08007387 */ /* 0x0003e80000100800 */
[----:B------:R1:W-:Y:S01]  /*2c80*/  STL [R8+0x10], R27 ;  /* 0x0000101b08007387 */ /* 0x0003e20000100800 */
[----:B0-----:R-:W-:-:S04]  /*2c90*/  FMUL R12, R16, R21 ;  /* 0x00000015100c7220 */ /* 0x001fc80000400000 */
[----:B------:R-:W-:-:S05]  /*2ca0*/  FFMA R11, R17, R11, R12 ;  /* 0x0000000b110b7223 */ /* 0x000fca000000000c */
[----:B------:R1:W-:Y:S01]  /*2cb0*/  STL [R8+0x1c], R11 ;  /* 0x00001c0b08007387 */ /* 0x0003e20000100800 */
[----:B------:R-:W-:Y:S01]  /*2cc0*/  IADD3 R4, PT, PT, R4, 0x8, RZ ;  /* 0x0000000804047810 */ /* 0x000fe20007ffe0ff */
[C---:B--2---:R-:W-:Y:S01]  /*2cd0*/  FFMA R15, R17.reuse, R22, R10 ;  /* 0x00000016110f7223 */ /* 0x044fe2000000000a */
[----:B------:R-:W-:-:S04]  /*2ce0*/  FFMA R29, R17, R28, R29 ;  /* 0x0000001c111d7223 */ /* 0x000fc8000000001d */
[----:B------:R1:W-:Y:S04]  /*2cf0*/  STL [R8+0x14], R15 ;  /* 0x0000140f08007387 */ /* 0x0003e80000100800 */
[----:B------:R1:W-:Y:S02]  /*2d00*/  STL [R8+0x18], R29 ;  /* 0x0000181d08007387 */ /* 0x0003e40000100800 */
.L_x_55:
[----:B------:R-:W-:Y:S05]  /*2d10*/  BSYNC.RECONVERGENT B2 ;  /* 0x0000000000027941 */ /* 0x000fea0003800200 */
.L_x_54:
[----:B------:R-:W-:Y:S05]  /*2d20*/  @!P0 BRA `(.L_x_39) ;  /* 0x0000000000f48947 */ /* 0x000fea0003800000 */
[----:B-1----:R-:W-:Y:S01]  /*2d30*/  IADD3 R8, PT, PT, R6, -0x1, RZ ;  /* 0xffffffff06087810 */ /* 0x002fe20007ffe0ff */
[----:B------:R-:W-:Y:S01]  /*2d40*/  BSSY.RECONVERGENT B2, `(.L_x_56) ;  /* 0x0000020000027945 */ /* 0x000fe20003800200 */
[----:B------:R-:W-:Y:S02]  /*2d50*/  ISETP.NE.AND P1, PT, R5, RZ, PT ;  /* 0x000000ff0500720c */ /* 0x000fe40003f25270 */
[----:B------:R-:W-:-:S13]  /*2d60*/  ISETP.GE.U32.AND P0, PT, R8, 0x3, PT ;  /* 0x000000030800780c */ /* 0x000fda0003f06070 */
[----:B------:R-:W-:Y:S05]  /*2d70*/  @!P0 BRA `(.L_x_57) ;  /* 0x0000000000708947 */ /* 0x000fea0003800000 */
[----:B------:R-:W-:Y:S01]  /*2d80*/  LEA R8, R4, UR13, 0x2 ;  /* 0x0000000d04087c11 */ /* 0x000fe2000f8e10ff */
[----:B------:R-:W0:Y:S01]  /*2d90*/  S2UR UR9, SR_CgaCtaId ;  /* 0x00000000000979c3 */ /* 0x000e220000008800 */
[----:B------:R-:W1:Y:S03]  /*2da0*/  LDCU UR12, c[0x0][0x3ac] ;  /* 0x00007580ff0c77ac */ /* 0x000e660008000800 */
[----:B------:R-:W2:Y:S04]  /*2db0*/  LDL R22, [R8] ;  /* 0x0000000008167983 */ /* 0x000ea80000100800 */
[----:B------:R-:W3:Y:S04]  /*2dc0*/  LDL R14, [R8+0x4] ;  /* 0x00000400080e7983 */ /* 0x000ee80000100800 */
[----:B------:R-:W4:Y:S04]  /*2dd0*/  LDL R12, [R8+0x8] ;  /* 0x00000800080c7983 */ /* 0x000f280000100800 */
[----:B------:R-:W5:Y:S01]  /*2de0*/  LDL R10, [R8+0xc] ;  /* 0x00000c00080a7983 */ /* 0x000f620000100800 */
[----:B------:R-:W-:Y:S01]  /*2df0*/  UMOV UR7, 0x400 ;  /* 0x0000040000077882 */ /* 0x000fe20000000000 */
[----:B-1----:R-:W-:-:S02]  /*2e00*/  IMAD R9, R23, UR12, R4 ;  /* 0x0000000c17097c24 */ /* 0x002fc4000f8e0204 */
[----:B------:R-:W-:Y:S01]  /*2e10*/  VIADD R4, R4, 0x4 ;  /* 0x0000000404047836 */ /* 0x000fe20000000000 */
[----:B0-----:R-:W-:-:S06]  /*2e20*/  ULEA UR7, UR9, UR7, 0x18 ;  /* 0x0000000709077291 */ /* 0x001fcc000f8ec0ff */
[----:B------:R-:W-:-:S05]  /*2e30*/  LEA R21, R9, UR7, 0x2 ;  /* 0x0000000709157c11 */ /* 0x000fca000f8e10ff */
[----:B------:R-:W0:Y:S04]  /*2e40*/  LDS R9, [R21+0x8000] ;  /* 0x0080000015097984 */ /* 0x000e280000000800 */
[----:B------:R-:W1:Y:S04]  /*2e50*/  LDS R11, [R21+0x8004] ;  /* 0x00800400150b7984 */ /* 0x000e680000000800 */
[----:B------:R-:W1:Y:S04]  /*2e60*/  LDS R13, [R21+0x8008] ;  /* 0x00800800150d7984 */ /* 0x000e680000000800 */
[----:B------:R-:W1:Y:S01]  /*2e70*/  LDS R15, [R21+0x800c] ;  /* 0x00800c00150f7984 */ /* 0x000e620000000800 */
[C---:B0-----:R-:W-:Y:S01]  /*2e80*/  FMUL R28, R16.reuse, R9 ;  /* 0x00000009101c7220 */ /* 0x041fe20000400000 */
[C---:B-1----:R-:W-:Y:S01]  /*2e90*/  FMUL R11, R16.reuse, R11 ;  /* 0x0000000b100b7220 */ /* 0x042fe20000400000 */
[C---:B------:R-:W-:Y:S01]  /*2ea0*/  FMUL R13, R16.reuse, R13 ;  /* 0x0000000d100d7220 */ /* 0x040fe20000400000 */
[----:B------:R-:W-:Y:S01]  /*2eb0*/  FMUL R15, R16, R15 ;  /* 0x0000000f100f7220 */ /* 0x000fe20000400000 */
[C---:B--2---:R-:W-:Y:S01]  /*2ec0*/  FFMA R9, R17.reuse, R22, R28 ;  /* 0x0000001611097223 */ /* 0x044fe2000000001c */
[----:B---3--:R-:W-:-:S04]  /*2ed0*/  FFMA R11, R17, R14, R11 ;  /* 0x0000000e110b7223 */ /* 0x008fc8000000000b */
[----:B------:R0:W-:Y:S01]  /*2ee0*/  STL [R8], R9 ;  /* 0x0000000908007387 */ /* 0x0001e20000100800 */
[----:B----4-:R-:W-:-:S03]  /*2ef0*/  FFMA R13, R17, R12, R13 ;  /* 0x0000000c110d7223 */ /* 0x010fc6000000000d */
[----:B------:R0:W-:Y:S01]  /*2f00*/  STL [R8+0x4], R11 ;  /* 0x0000040b08007387 */ /* 0x0001e20000100800 */
[----:B-----5:R-:W-:-:S03]  /*2f10*/  FFMA R15, R17, R10, R15 ;  /* 0x0000000a110f7223 */ /* 0x020fc6000000000f */
[----:B------:R0:W-:Y:S04]  /*2f20*/  STL [R8+0x8], R13 ;  /* 0x0000080d08007387 */ /* 0x0001e80000100800 */
[----:B------:R0:W-:Y:S02]  /*2f30*/  STL [R8+0xc], R15 ;  /* 0x00000c0f08007387 */ /* 0x0001e40000100800 */
.L_x_57:
[----:B------:R-:W-:Y:S05]  /*2f40*/  BSYNC.RECONVERGENT B2 ;  /* 0x0000000000027941 */ /* 0x000fea0003800200 */
.L_x_56:
[----:B------:R-:W-:Y:S05]  /*2f50*/  @!P1 BRA `(.L_x_39) ;  /* 0x0000000000689947 */ /* 0x000fea0003800000 */
[----:B0-----:R-:W-:Y:S01]  /*2f60*/  LEA R8, R4, UR13, 0x2 ;  /* 0x0000000d04087c11 */ /* 0x001fe2000f8e10ff */
[----:B------:R-:W0:Y:S01]  /*2f70*/  S2UR UR9, SR_CgaCtaId ;  /* 0x00000000000979c3 */ /* 0x000e220000008800 */
[----:B------:R-:W1:Y:S03]  /*2f80*/  LDCU UR12, c[0x0][0x3ac] ;  /* 0x00007580ff0c77ac */ /* 0x000e660008000800 */
[----:B------:R-:W2:Y:S01]  /*2f90*/  LDL R10, [R8] ;  /* 0x00000000080a7983 */ /* 0x000ea20000100800 */
[----:B------:R-:W-:Y:S01]  /*2fa0*/  UMOV UR7, 0x400 ;  /* 0x0000040000077882 */ /* 0x000fe20000000000 */
[----:B------:R-:W-:Y:S01]  /*2fb0*/  ISETP.NE.AND P0, PT, R5, 0x1, PT ;  /* 0x000000010500780c */ /* 0x000fe20003f05270 */
[----:B-1----:R-:W-:Y:S01]  /*2fc0*/  IMAD R4, R23, UR12, R4 ;  /* 0x0000000c17047c24 */ /* 0x002fe2000f8e0204 */
[----:B0-----:R-:W-:-:S06]  /*2fd0*/  ULEA UR7, UR9, UR7, 0x18 ;  /* 0x0000000709077291 */ /* 0x001fcc000f8ec0ff */
[----:B------:R-:W-:-:S05]  /*2fe0*/  LEA R11, R4, UR7, 0x2 ;  /* 0x00000007040b7c11 */ /* 0x000fca000f8e10ff */
[----:B------:R-:W0:Y:S02]  /*2ff0*/  LDS R9, [R11+0x8000] ;  /* 0x008000000b097984 */ /* 0x000e240000000800 */
[----:B0-----:R-:W-:-:S04]  /*3000*/  FMUL R4, R16, R9 ;  /* 0x0000000910047220 */ /* 0x001fc80000400000 */
[----:B--2---:R-:W-:-:S05]  /*3010*/  FFMA R9, R17, R10, R4 ;  /* 0x0000000a11097223 */ /* 0x004fca0000000004 */
[----:B------:R2:W-:Y:S01]  /*3020*/  STL [R8], R9 ;  /* 0x0000000908007387 */ /* 0x0005e20000100800 */
[----:B------:R-:W-:Y:S05]  /*3030*/  @!P0 BRA `(.L_x_39) ;  /* 0x0000000000308947 */ /* 0x000fea0003800000 */
[----:B------:R-:W3:Y:S01]  /*3040*/  LDL R10, [R8+0x4] ;  /* 0x00000400080a7983 */ /* 0x000ee20000100800 */
[----:B------:R-:W-:-:S03]  /*3050*/  ISETP.NE.AND P0, PT, R5, 0x2, PT ;  /* 0x000000020500780c */ /* 0x000fc60003f05270 */
[----:B--2---:R-:W0:Y:S02]  /*3060*/  LDS R9, [R11+0x8004] ;  /* 0x008004000b097984 */ /* 0x004e240000000800 */
[----:B0-----:R-:W-:-:S04]  /*3070*/  FMUL R4, R16, R9 ;  /* 0x0000000910047220 */ /* 0x001fc80000400000 */
[----:B---3--:R-:W-:-:S05]  /*3080*/  FFMA R9, R17, R10, R4 ;  /* 0x0000000a11097223 */ /* 0x008fca0000000004 */
[----:B------:R3:W-:Y:S01]  /*3090*/  STL [R8+0x4], R9 ;  /* 0x0000040908007387 */ /* 0x0007e20000100800 */
[----:B------:R-:W-:Y:S05]  /*30a0*/  @!P0 BRA `(.L_x_39) ;  /* 0x0000000000148947 */ /* 0x000fea0003800000 */
[----:B------:R-:W2:Y:S04]  /*30b0*/  LDL R4, [R8+0x8] ;  /* 0x0000080008047983 */ /* 0x000ea80000100800 */
[----:B---3--:R-:W0:Y:S02]  /*30c0*/  LDS R9, [R11+0x8008] ;  /* 0x008008000b097984 */ /* 0x008e240000000800 */
[----:B0-----:R-:W-:-:S04]  /*30d0*/  FMUL R16, R16, R9 ;  /* 0x0000000910107220 */ /* 0x001fc80000400000 */
[----:B--2---:R-:W-:-:S05]  /*30e0*/  FFMA R17, R17, R4, R16 ;  /* 0x0000000411117223 */ /* 0x004fca0000000010 */
[----:B------:R4:W-:Y:S02]  /*30f0*/  STL [R8+0x8], R17 ;  /* 0x0000081108007387 */ /* 0x0009e40000100800 */
.L_x_39:
[----:B------:R-:W-:Y:S05]  /*3100*/  BSYNC.RECONVERGENT B0 ;  /* 0x0000000000007941 */ /* 0x000fea0003800200 */
.L_x_38:
[----:B------:R-:W-:Y:S01]  /*3110*/  UISETP.LT.AND UP0, UPT, UR6, 0x40, UPT ;  /* 0x000000400600788c */ /* 0x000fe2000bf01270 */
[----:B------:R-:W-:-:S03]  /*3120*/  IADD3 R23, PT, PT, R23, 0x1, RZ ;  /* 0x0000000117177810 */ /* 0x000fc60007ffe0ff */
[----:B------:R-:W-:-:S04]  /*3130*/  USEL UR7, UR6, 0x40, UP0 ;  /* 0x0000004006077887 */ /* 0x000fc80008000000 */
[----:B------:R-:W-:-:S04]  /*3140*/  UISETP.LT.AND UP0, UPT, UR7, 0x1, UPT ;  /* 0x000000010700788c */ /* 0x000fc8000bf01270 */
[----:B------:R-:W-:-:S06]  /*3150*/  USEL UR7, UR7, 0x1, !UP0 ;  /* 0x0000000107077887 */ /* 0x000fcc000c000000 */
[----:B------:R-:W-:-:S13]  /*3160*/  ISETP.NE.AND P0, PT, R23, UR7, PT ;  /* 0x0000000717007c0c */ /* 0x000fda000bf05270 */
[----:B------:R-:W-:Y:S05]  /*3170*/  @!P0 BRA `(.L_x_36) ;  /* 0x0000000c00c48947 */ /* 0x000fea0003800000 */
[----:B------:R-:W-:Y:S05]  /*3180*/  BRA `(.L_x_58) ;  /* 0xffffffe800947947 */ /* 0x000fea000383ffff */
.L_x_37:
[----:B------:R-:W1:Y:S01]  /*3190*/  S2R R3, SR_TID.X ;  /* 0x0000000000037919 */ /* 0x000e620000002100 */
[----:B------:R-:W-:Y:S01]  /*31a0*/  UISETP.LT.AND UP0, UPT, UR6, 0x40, UPT ;  /* 0x000000400600788c */ /* 0x000fe2000bf01270 */
[----:B------:R-:W-:-:S03]  /*31b0*/  HFMA2 R4, -RZ, RZ, 0, 0 ;  /* 0x00000000ff047431 */ /* 0x000fc600000001ff */
[----:B------:R-:W-:Y:S02]  /*31c0*/  USEL UR7, UR6, 0x40, UP0 ;  /* 0x0000004006077887 */ /* 0x000fe40008000000 */
[----:B------:R-:W-:-:S04]  /*31d0*/  UISETP.GE.AND UP0, UPT, UR6, 0x4, UPT ;  /* 0x000000040600788c */ /* 0x000fc8000bf06270 */
[----:B0-----:R-:W-:-:S04]  /*31e0*/  MOV R8, UR7 ;  /* 0x0000000700087c02 */ /* 0x001fc80008000f00 */
[----:B------:R-:W-:Y:S01]  /*31f0*/  VIMNMX R8, PT, PT, R8, 0x1, !PT ;  /* 0x0000000108087848 */ /* 0x000fe20007fe0100 */
[----:B------:R-:W-:Y:S06]  /*3200*/  BRA.U !UP0, `(.L_x_59) ;  /* 0x0000000908147547 */ /* 0x000fec000b800000 */
[----:B------:R-:W-:Y:S01]  /*3210*/  LOP3.LUT R4, R8, 0x7c, RZ, 0xc0, !PT ;  /* 0x0000007c08047812 */ /* 0x000fe200078ec0ff */
[----:B------:R-:W-:-:S07]  /*3220*/  IMAD.MOV.U32 R9, RZ, RZ, RZ ;  /* 0x000000ffff097224 */ /* 0x000fce00078e00ff */
.L_x_68:
[----:B0-2-4-:R-:W-:Y:S01]  /*3230*/  MOV R10, UR4 ;  /* 0x00000004000a7c02 */ /* 0x015fe20008000f00 */
[----:B------:R-:W-:Y:S03]  /*3240*/  BSSY.RECONVERGENT B0, `(.L_x_60) ;  /* 0x0000026000007945 */ /* 0x000fe60003800200 */
[----:B------:R-:W-:Y:S02]  /*3250*/  LEA R15, R10, R9, 0x6 ;  /* 0x000000090a0f7211 */ /* 0x000fe400078e30ff */
[----:B------:R-:W-:Y:S02]  /*3260*/  IADD3 R9, PT, PT, R9, 0x4, RZ ;  /* 0x0000000409097810 */ /* 0x000fe40007ffe0ff */
[C---:B------:R-:W-:Y:S01]  /*3270*/  ISETP.GT.AND P0, PT, R15.reuse, R26, PT ;  /* 0x0000001a0f00720c */ /* 0x040fe20003f04270 */
[C---:B------:R-:W-:Y:S01]  /*3280*/  VIADD R13, R15.reuse, 0x3 ;  /* 0x000000030f0d7836 */ /* 0x040fe20000000000 */
[----:B------:R-:W-:-:S02]  /*3290*/  IADD3 R11, PT, PT, R15, 0x2, RZ ;  /* 0x000000020f0b7810 */ /* 0x000fc40007ffe0ff */
[-C--:B------:R-:W-:Y:S02]  /*32a0*/  ISETP.GE.AND P1, PT, R15, R26.reuse, PT ;  /* 0x0000001a0f00720c */ /* 0x080fe40003f26270 */
[-C--:B------:R-:W-:Y:S02]  /*32b0*/  ISETP.GT.AND P2, PT, R11, R26.reuse, PT ;  /* 0x0000001a0b00720c */ /* 0x080fe40003f44270 */
[----:B------:R-:W-:Y:S02]  /*32c0*/  ISETP.GT.AND P3, PT, R13, R26, PT ;  /* 0x0000001a0d00720c */ /* 0x000fe40003f64270 */
[----:B------:R-:W-:-:S03]  /*32d0*/  ISETP.NE.AND P4, PT, R9, R4, PT ;  /* 0x000000040900720c */ /* 0x000fc60003f85270 */
[----:B------:R-:W-:Y:S10]  /*32e0*/  @P0 BRA `(.L_x_61) ;  /* 0x00000000006c0947 */ /* 0x000ff40003800000 */
[----:B-1----:R-:W-:-:S05]  /*32f0*/  LEA R11, R3, UR13, 0x2 ;  /* 0x0000000d030b7c11 */ /* 0x002fca000f8e10ff */
[----:B------:R-:W2:Y:S04]  /*3300*/  LDL R13, [R11+0x100] ;  /* 0x000100000b0d7983 */ /* 0x000ea80000100800 */
[----:B------:R-:W3:Y:S01]  /*3310*/  LDL R12, [R11+0x200] ;  /* 0x000200000b0c7983 */ /* 0x000ee20000100800 */
[----:B------:R-:W-:Y:S01]  /*3320*/  HFMA2 R22, -RZ, RZ, 3.7421875, 0 ;  /* 0x437c0000ff167431 */ /* 0x000fe200000001ff */
[----:B------:R-:W-:Y:S02]  /*3330*/  MOV R17, 0x3bbb989d ;  /* 0x3bbb989d00117802 */ /* 0x000fe40000000f00 */
[----:B--2---:R-:W-:-:S05]  /*3340*/  FMNMX R10, R25, R13, !PT ;  /* 0x0000000d190a7209 */ /* 0x004fca0007800000 */
[--C-:B------:R-:W-:Y:S01]  /*3350*/  FADD R16, R13, -R10.reuse ;  /* 0x8000000a0d107221 */ /* 0x100fe20000000000 */
[----:B------:R-:W-:Y:S01]  /*3360*/  FADD R14, R25, -R10 ;  /* 0x8000000a190e7221 */ /* 0x000fe20000000000 */
[----:B------:R0:W-:Y:S02]  /*3370*/  STL [R11+0x100], R10 ;  /* 0x0001000a0b007387 */ /* 0x0001e40000100800 */
[-C--:B------:R-:W-:Y:S01]  /*3380*/  FFMA.SAT R15, R16, R17.reuse, 0.5 ;  /* 0x3f000000100f7423 */ /* 0x080fe20000002011 */
[----:B------:R-:W-:-:S03]  /*3390*/  FFMA.SAT R13, R14, R17, 0.5 ;  /* 0x3f0000000e0d7423 */ /* 0x000fc60000002011 */
[-C--:B------:R-:W-:Y:S01]  /*33a0*/  FFMA.RM R15, R15, R22.reuse, 12582913 ;  /* 0x4b4000010f0f7423 */ /* 0x080fe20000004016 */
[----:B------:R-:W-:-:S03]  /*33b0*/  FFMA.RM R13, R13, R22, 12582913 ;  /* 0x4b4000010d0d7423 */ /* 0x000fc60000004016 */
[----:B------:R-:W-:Y:S01]  /*33c0*/  FADD R17, R15, -12583039 ;  /* 0xcb40007f0f117421 */ /* 0x000fe20000000000 */
[----:B------:R-:W-:Y:S01]  /*33d0*/  FADD R21, R13, -12583039 ;  /* 0xcb40007f0d157421 */ /* 0x000fe20000000000 */
[----:B------:R-:W-:Y:S01]  /*33e0*/  IMAD.SHL.U32 R15, R15, 0x800000, RZ ;  /* 0x008000000f0f7824 */ /* 0x000fe200078e00ff */
[----:B------:R-:W-:Y:S01]  /*33f0*/  SHF.L.U32 R13, R13, 0x17, RZ ;  /* 0x000000170d0d7819 */ /* 0x000fe200000006ff */
[----:B------:R-:W-:Y:S01]  /*3400*/  FFMA R17, R16, 1.4426950216293334961, -R17 ;  /* 0x3fb8aa3b10117823 */ /* 0x000fe20000000811 */
[----:B------:R-:W-:-:S03]  /*3410*/  FFMA R21, R14, 1.4426950216293334961, -R21 ;  /* 0x3fb8aa3b0e157823 */ /* 0x000fc60000000815 */
[----:B------:R-:W-:Y:S01]  /*3420*/  FFMA R17, R16, 1.925963033500011079e-08, R17 ;  /* 0x32a5706010117823 */ /* 0x000fe20000000011 */
[----:B------:R-:W-:-:S03]  /*3430*/  FFMA R21, R14, 1.925963033500011079e-08, R21 ;  /* 0x32a570600e157823 */ /* 0x000fc60000000015 */
[----:B------:R-:W1:Y:S08]  /*3440*/  MUFU.EX2 R16, R17 ;  /* 0x0000001100107308 */ /* 0x000e700000000800 */
[----:B------:R-:W2:Y:S01]  /*3450*/  MUFU.EX2 R14, R21 ;  /* 0x00000015000e7308 */ /* 0x000ea20000000800 */
[----:B-1----:R-:W-:-:S04]  /*3460*/  FMUL R15, R15, R16 ;  /* 0x000000100f0f7220 */ /* 0x002fc80000400000 */
[----:B---3--:R-:W-:-:S04]  /*3470*/  FMUL R12, R15, R12 ;  /* 0x0000000c0f0c7220 */ /* 0x008fc80000400000 */
[----:B--2---:R-:W-:-:S05]  /*3480*/  FFMA R12, R13, R14, R12 ;  /* 0x0000000e0d0c7223 */ /* 0x004fca000000000c */
[----:B------:R0:W-:Y:S02]  /*3490*/  STL [R11+0x200], R12 ;  /* 0x0002000c0b007387 */ /* 0x0001e40000100800 */
.L_x_61:
[----:B------:R-:W-:Y:S05]  /*34a0*/  BSYNC.RECONVERGENT B0 ;  /* 0x0000000000007941 */ /* 0x000fea0003800200 */
.L_x_60:
[----:B------:R-:W-:Y:S04]  /*34b0*/  BSSY.RECONVERGENT B0, `(.L_x_62) ;  /* 0x000001d000007945 */ /* 0x000fe80003800200 */
[----:B------:R-:W-:Y:S05]  /*34c0*/  @P1 BRA `(.L_x_63) ;  /* 0x00000000006c1947 */ /* 0x000fea0003800000 */
[----:B01----:R-:W-:-:S05]  /*34d0*/  LEA R11, R3, UR13, 0x2 ;  /* 0x0000000d030b7c11 */ /* 0x003fca000f8e10ff */
[----:B------:R-:W2:Y:S04]  /*34e0*/  LDL R16, [R11+0x100] ;  /* 0x000100000b107983 */ /* 0x000ea80000100800 */
[----:B------:R-:W3:Y:S01]  /*34f0*/  LDL R12, [R11+0x200] ;  /* 0x000200000b0c7983 */ /* 0x000ee20000100800 */
[----:B------:R-:W-:Y:S01]  /*3500*/  HFMA2 R22, -RZ, RZ, 3.7421875, 0 ;  /* 0x437c0000ff167431 */ /* 0x000fe200000001ff */
[----:B------:R-:W-:Y:S02]  /*3510*/  MOV R13, 0x3bbb989d ;  /* 0x3bbb989d000d7802 */ /* 0x000fe40000000f00 */
[----:B--2---:R-:W-:-:S05]  /*3520*/  FMNMX R10, R25, R16, !PT ;  /* 0x00000010190a7209 */ /* 0x004fca0007800000 */
[----:B------:R-:W-:Y:S01]  /*3530*/  FADD R16, -R10, R16 ;  /* 0x000000100a107221 */ /* 0x000fe20000000100 */
        /* <DEDUP_REMOVED lines=14> */
[----:B------:R-:W0:Y:S08]  /*3620*/  MUFU.EX2 R16, R17 ;  /* 0x0000001100107308 */ /* 0x000e300000000800 */
[----:B------:R-:W1:Y:S01]  /*3630*/  MUFU.EX2 R14, R21 ;  /* 0x00000015000e7308 */ /* 0x000e620000000800 */
[----:B0-----:R-:W-:-:S04]  /*3640*/  FMUL R15, R15, R16 ;  /* 0x000000100f0f7220 */ /* 0x001fc80000400000 */
[----:B---3--:R-:W-:-:S04]  /*3650*/  FMUL R12, R15, R12 ;  /* 0x0000000c0f0c7220 */ /* 0x008fc80000400000 */
[----:B-1----:R-:W-:-:S05]  /*3660*/  FFMA R12, R13, R14, R12 ;  /* 0x0000000e0d0c7223 */ /* 0x002fca000000000c */
[----:B------:R2:W-:Y:S02]  /*3670*/  STL [R11+0x200], R12 ;  /* 0x0002000c0b007387 */ /* 0x0005e40000100800 */
.L_x_63:
[----:B------:R-:W-:Y:S05]  /*3680*/  BSYNC.RECONVERGENT B0 ;  /* 0x0000000000007941 */ /* 0x000fea0003800200 */
.L_x_62:
[----:B------:R-:W-:Y:S04]  /*3690*/  BSSY.RECONVERGENT B0, `(.L_x_64) ;  /* 0x000001d000007945 */ /* 0x000fe80003800200 */
[----:B------:R-:W-:Y:S05]  /*36a0*/  @P2 BRA `(.L_x_65) ;  /* 0x00000000006c2947 */ /* 0x000fea0003800000 */
[----:B012---:R-:W-:-:S05]  /*36b0*/  LEA R11, R3, UR13, 0x2 ;  /* 0x0000000d030b7c11 */ /* 0x007fca000f8e10ff */
        /* <DEDUP_REMOVED lines=26> */
.L_x_65:
[----:B------:R-:W-:Y:S05]  /*3860*/  BSYNC.RECONVERGENT B0 ;  /* 0x0000000000007941 */ /* 0x000fea0003800200 */
.L_x_64:
[----:B------:R-:W-:Y:S04]  /*3870*/  BSSY.RECONVERGENT B0, `(.L_x_66) ;  /* 0x000001d000007945 */ /* 0x000fe80003800200 */
[----:B------:R-:W-:Y:S05]  /*3880*/  @P3 BRA `(.L_x_67) ;  /* 0x00000000006c3947 */ /* 0x000fea0003800000 */
[----:B012-4-:R-:W-:-:S05]  /*3890*/  LEA R11, R3, UR13, 0x2 ;  /* 0x0000000d030b7c11 */ /* 0x017fca000f8e10ff */
        /* <DEDUP_REMOVED lines=26> */
.L_x_67:
[----:B------:R-:W-:Y:S05]  /*3a40*/  BSYNC.RECONVERGENT B0 ;  /* 0x0000000000007941 */ /* 0x000fea0003800200 */
.L_x_66:
[----:B------:R-:W-:Y:S05]  /*3a50*/  @P4 BRA `(.L_x_68) ;  /* 0xfffffff400f44947 */ /* 0x000fea000383ffff */
.L_x_59:
[----:B------:R-:W-:-:S04]  /*3a60*/  LOP3.LUT R8, R8, 0x3, RZ, 0xc0, !PT ;  /* 0x0000000308087812 */ /* 0x000fc800078ec0ff */
[----:B------:R-:W-:-:S13]  /*3a70*/  ISETP.NE.AND P0, PT, R8, RZ, PT ;  /* 0x000000ff0800720c */ /* 0x000fda0003f05270 */
[----:B------:R-:W-:Y:S05]  /*3a80*/  @!P0 BRA `(.L_x_36) ;  /* 0x0000000400808947 */ /* 0x000fea0003800000 */
[----:B------:R-:W-:Y:S01]  /*3a90*/  MOV R9, UR4 ;  /* 0x0000000400097c02 */ /* 0x000fe20008000f00 */
[----:B------:R-:W-:Y:S01]  /*3aa0*/  BSSY.RECONVERGENT B0, `(.L_x_69) ;  /* 0x0000020000007945 */ /* 0x000fe20003800200 */
[----:B------:R-:W-:Y:S02]  /*3ab0*/  ISETP.NE.AND P1, PT, R8, 0x1, PT ;  /* 0x000000010800780c */ /* 0x000fe40003f25270 */
[----:B------:R-:W-:Y:S02]  /*3ac0*/  LEA R9, R9, R4, 0x6 ;  /* 0x0000000409097211 */ /* 0x000fe400078e30ff */
[----:B-1----:R-:W-:Y:S02]  /*3ad0*/  LEA R3, R3, UR13, 0x2 ;  /* 0x0000000d03037c11 */ /* 0x002fe4000f8e10ff */
[----:B------:R-:W-:-:S13]  /*3ae0*/  ISETP.GT.AND P0, PT, R9, R26, PT ;  /* 0x0000001a0900720c */ /* 0x000fda0003f04270 */
[----:B------:R-:W-:Y:S05]  /*3af0*/  @P0 BRA `(.L_x_70) ;  /* 0x0000000000680947 */ /* 0x000fea0003800000 */
[----:B------:R-:W3:Y:S04]  /*3b00*/  LDL R14, [R3+0x100] ;  /* 0x00010000030e7983 */ /* 0x000ee80000100800 */
[----:B0-2-4-:R-:W2:Y:S01]  /*3b10*/  LDL R10, [R3+0x200] ;  /* 0x00020000030a7983 */ /* 0x015ea20000100800 */
[----:B------:R-:W-:Y:S01]  /*3b20*/  IMAD.MOV.U32 R11, RZ, RZ, 0x3bbb989d ;  /* 0x3bbb989dff0b7424 */ /* 0x000fe200078e00ff */
[----:B------:R-:W-:Y:S02]  /*3b30*/  MOV R16, 0x437c0000 ;  /* 0x437c000000107802 */ /* 0x000fe40000000f00 */
[----:B---3--:R-:W-:-:S05]  /*3b40*/  FMNMX R4, R25, R14, !PT ;  /* 0x0000000e19047209 */ /* 0x008fca0007800000 */
[----:B------:R-:W-:Y:S01]  /*3b50*/  FADD R14, -R4, R14 ;  /* 0x0000000e040e7221 */ /* 0x000fe20000000100 */
[----:B------:R-:W-:Y:S01]  /*3b60*/  FADD R13, R25, -R4 ;  /* 0x80000004190d7221 */ /* 0x000fe20000000000 */
[----:B------:R1:W-:Y:S02]  /*3b70*/  STL [R3+0x100], R4 ;  /* 0x0001000403007387 */ /* 0x0003e40000100800 */
[-C--:B------:R-:W-:Y:S01]  /*3b80*/  FFMA.SAT R12, R14, R11.reuse, 0.5 ;  /* 0x3f0000000e0c7423 */ /* 0x080fe2000000200b */
[----:B------:R-:W-:-:S03]  /*3b90*/  FFMA.SAT R11, R13, R11, 0.5 ;  /* 0x3f0000000d0b7423 */ /* 0x000fc6000000200b */
[-C--:B------:R-:W-:Y:S01]  /*3ba0*/  FFMA.RM R12, R12, R16.reuse, 12582913 ;  /* 0x4b4000010c0c7423 */ /* 0x080fe20000004010 */
[----:B------:R-:W-:-:S03]  /*3bb0*/  FFMA.RM R11, R11, R16, 12582913 ;  /* 0x4b4000010b0b7423 */ /* 0x000fc60000004010 */
[C---:B------:R-:W-:Y:S01]  /*3bc0*/  FADD R15, R12.reuse, -12583039 ;  /* 0xcb40007f0c0f7421 */ /* 0x040fe20000000000 */
[----:B------:R-:W-:Y:S01]  /*3bd0*/  FADD R16, R11, -12583039 ;  /* 0xcb40007f0b107421 */ /* 0x000fe20000000000 */
[----:B------:R-:W-:Y:S02]  /*3be0*/  SHF.L.U32 R12, R12, 0x17, RZ ;  /* 0x000000170c0c7819 */ /* 0x000fe400000006ff */
[C---:B------:R-:W-:Y:S01]  /*3bf0*/  FFMA R15, R14.reuse, 1.4426950216293334961, -R15 ;  /* 0x3fb8aa3b0e0f7823 */ /* 0x040fe2000000080f */
[----:B------:R-:W-:Y:S01]  /*3c00*/  FFMA R16, R13, 1.4426950216293334961, -R16 ;  /* 0x3fb8aa3b0d107823 */ /* 0x000fe20000000810 */
[----:B------:R-:W-:Y:S02]  /*3c10*/  SHF.L.U32 R11, R11, 0x17, RZ ;  /* 0x000000170b0b7819 */ /* 0x000fe400000006ff */
[----:B------:R-:W-:Y:S01]  /*3c20*/  FFMA R15, R14, 1.925963033500011079e-08, R15 ;  /* 0x32a570600e0f7823 */ /* 0x000fe2000000000f */
[----:B------:R-:W-:-:S05]  /*3c30*/  FFMA R16, R13, 1.925963033500011079e-08, R16 ;  /* 0x32a570600d107823 */ /* 0x000fca0000000010 */
[----:B------:R-:W0:Y:S08]  /*3c40*/  MUFU.EX2 R15, R15 ;  /* 0x0000000f000f7308 */ /* 0x000e300000000800 */
[----:B------:R-:W3:Y:S01]  /*3c50*/  MUFU.EX2 R16, R16 ;  /* 0x0000001000107308 */ /* 0x000ee20000000800 */
[----:B0-----:R-:W-:-:S04]  /*3c60*/  FMUL R13, R12, R15 ;  /* 0x0000000f0c0d7220 */ /* 0x001fc80000400000 */
[----:B--2---:R-:W-:-:S04]  /*3c70*/  FMUL R10, R13, R10 ;  /* 0x0000000a0d0a7220 */ /* 0x004fc80000400000 */
[----:B---3--:R-:W-:-:S05]  /*3c80*/  FFMA R10, R11, R16, R10 ;  /* 0x000000100b0a7223 */ /* 0x008fca000000000a */
[----:B------:R1:W-:Y:S02]  /*3c90*/  STL [R3+0x200], R10 ;  /* 0x0002000a03007387 */ /* 0x0003e40000100800 */
.L_x_70:
[----:B------:R-:W-:Y:S05]  /*3ca0*/  BSYNC.RECONVERGENT B0 ;  /* 0x0000000000007941 */ /* 0x000fea0003800200 */
.L_x_69:
[----:B------:R-:W-:Y:S05]  /*3cb0*/  @!P1 BRA `(.L_x_36) ;  /* 0x0000000000f49947 */ /* 0x000fea0003800000 */
[C---:B0-2-4-:R-:W-:Y:S01]  /*3cc0*/  VIADD R11, R9.reuse, 0x2 ;  /* 0x00000002090b7836 */ /* 0x055fe20000000000 */
[----:B------:R-:W-:Y:S01]  /*3cd0*/  IADD3 R9, PT, PT, R9, 0x1, RZ ;  /* 0x0000000109097810 */ /* 0x000fe20007ffe0ff */
[----:B------:R-:W-:Y:S03]  /*3ce0*/  BSSY.RECONVERGENT B0, `(.L_x_71) ;  /* 0x000001f000007945 */ /* 0x000fe60003800200 */
[-C--:B------:R-:W-:Y:S02]  /*3cf0*/  ISETP.GT.AND P1, PT, R9, R26.reuse, PT ;  /* 0x0000001a0900720c */ /* 0x080fe40003f24270 */
[----:B------:R-:W-:-:S04]  /*3d00*/  ISETP.GT.AND P0, PT, R11, R26, PT ;  /* 0x0000001a0b00720c */ /* 0x000fc80003f04270 */
[----:B------:R-:W-:-:S07]  /*3d10*/  ISETP.EQ.OR P0, PT, R8, 0x2, P0 ;  /* 0x000000020800780c */ /* 0x000fce0000702670 */
[----:B------:R-:W-:Y:S06]  /*3d20*/  @P1 BRA `(.L_x_72) ;  /* 0x0000000000681947 */ /* 0x000fec0003800000 */
[----:B------:R-:W1:Y:S04]  /*3d30*/  LDL R9, [R3+0x100] ;  /* 0x0001000003097983 */ /* 0x000e680000100800 */
[----:B------:R-:W2:Y:S01]  /*3d40*/  LDL R8, [R3+0x200] ;  /* 0x0002000003087983 */ /* 0x000ea20000100800 */
[----:B------:R-:W-:Y:S01]  /*3d50*/  HFMA2 R12, -RZ, RZ, 0.96630859375, -0.0022525787353515625 ;  /* 0x3bbb989dff0c7431 */ /* 0x000fe200000001ff */
[----:B------:R-:W-:Y:S02]  /*3d60*/  MOV R14, 0x437c0000 ;  /* 0x437c0000000e7802 */ /* 0x000fe40000000f00 */
[----:B-1----:R-:W-:-:S05]  /*3d70*/  FMNMX R4, R25, R9, !PT ;  /* 0x0000000919047209 */ /* 0x002fca0007800000 */
        /* <DEDUP_REMOVED lines=8> */
[C---:B------:R-:W-:Y:S01]  /*3e00*/  FADD R14, R13.reuse, -12583039 ;  /* 0xcb40007f0d0e7421 */ /* 0x040fe20000000000 */
[----:B------:R-:W-:Y:S01]  /*3e10*/  IMAD.SHL.U32 R10, R10, 0x800000, RZ ;  /* 0x008000000a0a7824 */ /* 0x000fe200078e00ff */
[----:B------:R-:W-:Y:S01]  /*3e20*/  SHF.L.U32 R13, R13, 0x17, RZ ;  /* 0x000000170d0d7819 */ /* 0x000fe200000006ff */
[----:B------:R-:W-:Y:S01]  /*3e30*/  FFMA R12, R9, 1.4426950216293334961, -R12 ;  /* 0x3fb8aa3b090c7823 */ /* 0x000fe2000000080c */
[----:B------:R-:W-:-:S03]  /*3e40*/  FFMA R14, R11, 1.4426950216293334961, -R14 ;  /* 0x3fb8aa3b0b0e7823 */ /* 0x000fc6000000080e */
[----:B------:R-:W-:Y:S01]  /*3e50*/  FFMA R12, R9, 1.925963033500011079e-08, R12 ;  /* 0x32a57060090c7823 */ /* 0x000fe2000000000c */
[----:B------:R-:W-:-:S03]  /*3e60*/  FFMA R14, R11, 1.925963033500011079e-08, R14 ;  /* 0x32a570600b0e7823 */ /* 0x000fc6000000000e */
[----:B------:R-:W1:Y:S08]  /*3e70*/  MUFU.EX2 R9, R12 ;  /* 0x0000000c00097308 */ /* 0x000e700000000800 */
[----:B------:R-:W3:Y:S01]  /*3e80*/  MUFU.EX2 R14, R14 ;  /* 0x0000000e000e7308 */ /* 0x000ee20000000800 */
[----:B-1----:R-:W-:-:S04]  /*3e90*/  FMUL R9, R10, R9 ;  /* 0x000000090a097220 */ /* 0x002fc80000400000 */
[----:B--2---:R-:W-:-:S04]  /*3ea0*/  FMUL R8, R9, R8 ;  /* 0x0000000809087220 */ /* 0x004fc80000400000 */
[----:B---3--:R-:W-:-:S05]  /*3eb0*/  FFMA R8, R13, R14, R8 ;  /* 0x0000000e0d087223 */ /* 0x008fca0000000008 */
[----:B------:R0:W-:Y:S02]  /*3ec0*/  STL [R3+0x200], R8 ;  /* 0x0002000803007387 */ /* 0x0001e40000100800 */
.L_x_72:
[----:B------:R-:W-:Y:S05]  /*3ed0*/  BSYNC.RECONVERGENT B0 ;  /* 0x0000000000007941 */ /* 0x000fea0003800200 */
.L_x_71:
[----:B------:R-:W-:Y:S05]  /*3ee0*/  @P0 BRA `(.L_x_36) ;  /* 0x0000000000680947 */ /* 0x000fea0003800000 */
[----:B------:R-:W1:Y:S04]  /*3ef0*/  LDL R9, [R3+0x100] ;  /* 0x0001000003097983 */ /* 0x000e680000100800 */
[----:B0-----:R-:W2:Y:S01]  /*3f00*/  LDL R8, [R3+0x200] ;  /* 0x0002000003087983 */ /* 0x001ea20000100800 */
        /* <DEDUP_REMOVED lines=21> */
[----:B--2---:R-:W-:-:S04]  /*4060*/  FMUL R8, R9, R8 ;  /* 0x0000000809087220 */ /* 0x004fc80000400000 */
[----:B-1----:R-:W-:-:S05]  /*4070*/  FFMA R8, R13, R14, R8 ;  /* 0x0000000e0d087223 */ /* 0x002fca0000000008 */
[----:B------:R3:W-:Y:S02]  /*4080*/  STL [R3+0x200], R8 ;  /* 0x0002000803007387 */ /* 0x0007e40000100800 */
.L_x_36:
[----:B------:R-:W-:Y:S05]  /*4090*/  BSYNC.RECONVERGENT B1 ;  /* 0x0000000000017941 */ /* 0x000fea0003800200 */
.L_x_35:
[----:B------:R-:W-:Y:S01]  /*40a0*/  BAR.SYNC.DEFER_BLOCKING 0x0 ;  /* 0x0000000000007b1d */ /* 0x000fe20000010000 */
[----:B------:R-:W-:Y:S02]  /*40b0*/  UIADD3 UR7, UPT, UPT, UR5, 0x3f, URZ ;  /* 0x0000003f05077890 */ /* 0x000fe4000fffe0ff */
[----:B------:R-:W-:Y:S02]  /*40c0*/  UIADD3 UR4, UPT, UPT, UR4, 0x1, URZ ;  /* 0x0000000104047890 */ /* 0x000fe4000fffe0ff */
[----:B------:R-:W-:Y:S02]  /*40d0*/  USHF.R.U32.HI UR7, URZ, 0x6, UR7 ;  /* 0x00000006ff077899 */ /* 0x000fe40008011607 */
[----:B------:R-:W-:Y:S02]  /*40e0*/  UIADD3 UR6, UPT, UPT, UR6, -0x40, URZ ;  /* 0xffffffc006067890 */ /* 0x000fe4000fffe0ff */
[----:B------:R-:W-:-:S09]  /*40f0*/  UISETP.NE.AND UP0, UPT, UR4, UR7, UPT ;  /* 0x000000070400728c */ /* 0x000fd2000bf05270 */
[----:B------:R-:W-:Y:S05]  /*4100*/  BRA.U UP0, `(.L_x_73) ;  /* 0xffffffd500887547 */ /* 0x000fea000b83ffff */
.L_x_31:
[----:B------:R-:W5:Y:S01]  /*4110*/  LDC R0, c[0x0][0x3b0] ;  /* 0x0000ec00ff007b82 */ /* 0x000f620000000800 */
[----:B01-3--:R-:W0:Y:S01]  /*4120*/  S2R R4, SR_TID.X ;  /* 0x0000000000047919 */ /* 0x00be220000002100 */
[----:B-----5:R-:W-:-:S05]  /*4130*/  IMAD R0, R19, -0x40, R0 ;  /* 0xffffffc013007824 */ /* 0x020fca00078e0200 */
[----:B------:R-:W-:-:S04]  /*4140*/  VIMNMX R3, PT, PT, R0, 0x40, PT ;  /* 0x0000004000037848 */ /* 0x000fc80003fe0100 */
[----:B0-----:R-:W-:-:S13]  /*4150*/  ISETP.GE.AND P0, PT, R4, R3, PT ;  /* 0x000000030400720c */ /* 0x001fda0003f06270 */
[----:B------:R-:W-:Y:S05]  /*4160*/  @P0 EXIT ;  /* 0x000000000000094d */ /* 0x000fea0003800000 */
[----:B------:R-:W-:Y:S01]  /*4170*/  LEA R0, R4, UR8, 0x2 ;  /* 0x0000000804007c11 */ /* 0x000fe2000f8e10ff */
[----:B------:R-:W0:Y:S05]  /*4180*/  LDC R5, c[0x0][0x3ac] ;  /* 0x0000eb00ff057b82 */ /* 0x000e2a0000000800 */
[----:B------:R-:W3:Y:S01]  /*4190*/  LDL R0, [R0] ;  /* 0x0000000000007983 */ /* 0x000ee20000100800 */
[----:B------:R-:W-:Y:S01]  /*41a0*/  BSSY.RECONVERGENT B0, `(.L_x_74) ;  /* 0x000000f000007945 */ /* 0x000fe20003800200 */
[----:B0-----:R-:W-:Y:S01]  /*41b0*/  ISETP.GE.AND P3, PT, R5, 0x1, PT ;  /* 0x000000010500780c */ /* 0x001fe20003f66270 */
[----:B---3--:R-:W-:-:S05]  /*41c0*/  FADD R2, R0, 9.9999999600419720025e-13 ;  /* 0x2b8cbccc00027421 */ /* 0x008fca0000000000 */
[----:B------:R-:W-:-:S04]  /*41d0*/  IADD3 R3, PT, PT, R2, 0x1800000, RZ ;  /* 0x0180000002037810 */ /* 0x000fc80007ffe0ff */
[----:B------:R-:W-:-:S04]  /*41e0*/  LOP3.LUT R3, R3, 0x7f800000, RZ, 0xc0, !PT ;  /* 0x7f80000003037812 */ /* 0x000fc800078ec0ff */
[----:B------:R-:W-:-:S13]  /*41f0*/  ISETP.GT.U32.AND P0, PT, R3, 0x1ffffff, PT ;  /* 0x01ffffff0300780c */ /* 0x000fda0003f04070 */
[----:B------:R-:W-:Y:S05]  /*4200*/  @P0 BRA `(.L_x_75) ;  /* 0x0000000000100947 */ /* 0x000fea0003800000 */
[----:B------:R-:W-:-:S07]  /*4210*/  MOV R6, 0x4230 ;  /* 0x0000423000067802 */ /* 0x000fce0000000f00 */
[----:B--2-4-:R-:W-:Y:S05]  /*4220*/  CALL.REL.NOINC `($__internal_1_$__cuda_sm20_rcp_rn_f32_slowpath) ;  /* 0x0000000800007944 */ /* 0x014fea0003c00000 */
[----:B------:R-:W-:Y:S01]  /*4230*/  MOV R0, R3 ;  /* 0x0000000300007202 */ /* 0x000fe20000000f00 */
[----:B------:R-:W-:Y:S06]  /*4240*/  BRA `(.L_x_76) ;  /* 0x0000000000107947 */ /* 0x000fec0003800000 */
.L_x_75:
[----:B------:R-:W0:Y:S02]  /*4250*/  MUFU.RCP R3, R2 ;  /* 0x0000000200037308 */ /* 0x000e240000001000 */
[----:B0-----:R-:W-:-:S04]  /*4260*/  FFMA R0, R2, R3, -1 ;  /* 0xbf80000002007423 */ /* 0x001fc80000000003 */
[----:B------:R-:W-:-:S04]  /*4270*/  FADD.FTZ R0, -R0, -RZ ;  /* 0x800000ff00007221 */ /* 0x000fc80000010100 */
[----:B------:R-:W-:-:S07]  /*4280*/  FFMA R0, R3, R0, R3 ;  /* 0x0000000003007223 */ /* 0x000fce0000000003 */
.L_x_76:
[----:B------:R-:W-:Y:S05]  /*4290*/  BSYNC.RECONVERGENT B0 ;  /* 0x0000000000007941 */ /* 0x000fea0003800200 */
.L_x_74:
[----:B------:R-:W-:Y:S05]  /*42a0*/  @!P3 EXIT ;  /* 0x000000000000b94d */ /* 0x000fea0003800000 */
[----:B------:R-:W0:Y:S01]  /*42b0*/  LDCU UR5, c[0x0][0x3ac] ;  /* 0x00007580ff0577ac */ /* 0x000e220008000800 */
[----:B------:R-:W-:Y:S01]  /*42c0*/  IMAD R19, R19, 0x40, R4 ;  /* 0x0000004013137824 */ /* 0x000fe200078e0204 */
[----:B------:R-:W1:Y:S01]  /*42d0*/  LDCU UR4, c[0x0][0x3a4] ;  /* 0x00007480ff0477ac */ /* 0x000e620008000800 */
[----:B0-----:R-:W-:Y:S02]  /*42e0*/  UIADD3 UR6, UPT, UPT, UR5, -0x1, URZ ;  /* 0xffffffff05067890 */ /* 0x001fe4000fffe0ff */
[----:B------:R-:W-:Y:S02]  /*42f0*/  ULOP3.LUT UR7, UR5, 0xf, URZ, 0xc0, !UPT ;  /* 0x0000000f05077892 */ /* 0x000fe4000f8ec0ff */
[----:B------:R-:W-:Y:S01]  /*4300*/  UISETP.GE.U32.AND UP0, UPT, UR6, 0xf, UPT ;  /* 0x0000000f0600788c */ /* 0x000fe2000bf06070 */
[----:B-1----:R-:W-:Y:S01]  /*4310*/  IMAD R2, R19, UR4, R20 ;  /* 0x0000000413027c24 */ /* 0x002fe2000f8e0214 */
[----:B------:R-:W-:Y:S02]  /*4320*/  UMOV UR4, URZ ;  /* 0x000000ff00047c82 */ /* 0x000fe40008000000 */
[----:B------:R-:W-:Y:S01]  /*4330*/  ISETP.NE.AND P0, PT, RZ, UR7, PT ;  /* 0x00000007ff007c0c */ /* 0x000fe2000bf05270 */
[----:B------:R-:W-:-:S04]  /*4340*/  IMAD R2, R2, UR5, RZ ;  /* 0x0000000502027c24 */ /* 0x000fc8000f8e02ff */
[----:B------:R-:W-:Y:S08]  /*4350*/  BRA.U !UP0, `(.L_x_77) ;  /* 0x0000000108bc7547 */ /* 0x000ff0000b800000 */
[----:B------:R-:W0:Y:S01]  /*4360*/  LDC.64 R20, c[0x0][0x398] ;  /* 0x0000e600ff147b82 */ /* 0x000e220000000a00 */
[----:B------:R-:W-:Y:S01]  /*4370*/  ULOP3.LUT UR4, UR5, 0x7ffffff0, URZ, 0xc0, !UPT ;  /* 0x7ffffff005047892 */ /* 0x000fe2000f8ec0ff */
[----:B------:R-:W-:Y:S02]  /*4380*/  IADD3 R3, PT, PT, R1, 0x20, RZ ;  /* 0x0000002001037810 */ /* 0x000fe40007ffe0ff */
[----:B------:R-:W-:Y:S01]  /*4390*/  MOV R25, R2 ;  /* 0x0000000200197202 */ /* 0x000fe20000000f00 */
[----:B------:R-:W-:-:S12]  /*43a0*/  UIADD3 UR6, UPT, UPT, -UR4, URZ, URZ ;  /* 0x000000ff04067290 */ /* 0x000fd8000fffe1ff */
.L_x_78:
[----:B-1----:R-:W3:Y:S04]  /*43b0*/  LDL.128 R4, [R3+-0x20] ;  /* 0xffffe00003047983 */ /* 0x002ee80000100c00 */
[----:B--2-4-:R-:W2:Y:S04]  /*43c0*/  LDL.128 R8, [R3+-0x10] ;  /* 0xfffff00003087983 */ /* 0x014ea80000100c00 */
[----:B------:R-:W4:Y:S04]  /*43d0*/  LDL.128 R12, [R3] ;  /* 0x00000000030c7983 */ /* 0x000f280000100c00 */
[----:B------:R1:W5:Y:S01]  /*43e0*/  LDL.128 R16, [R3+0x10] ;  /* 0x0000100003107983 */ /* 0x0003620000100c00 */
[C---:B0-----:R-:W-:Y:S01]  /*43f0*/  IMAD.WIDE R22, R25.reuse, 0x4, R20 ;  /* 0x0000000419167825 */ /* 0x041fe200078e0214 */
[----:B------:R-:W-:Y:S01]  /*4400*/  UIADD3 UR6, UPT, UPT, UR6, 0x10, URZ ;  /* 0x0000001006067890 */ /* 0x000fe2000fffe0ff */
[----:B------:R-:W-:-:S03]  /*4410*/  IADD3 R25, PT, PT, R25, 0x10, RZ ;  /* 0x0000001019197810 */ /* 0x000fc60007ffe0ff */
[----:B------:R-:W-:Y:S01]  /*4420*/  UISETP.NE.AND UP0, UPT, UR6, URZ, UPT ;  /* 0x000000ff0600728c */ /* 0x000fe2000bf05270 */
[----:B-1----:R-:W-:Y:S02]  /*4430*/  VIADD R3, R3, 0x40 ;  /* 0x0000004003037836 */ /* 0x002fe40000000000 */
[-C--:B---3--:R-:W-:Y:S01]  /*4440*/  FMUL R27, R4, R0.reuse ;  /* 0x00000000041b7220 */ /* 0x088fe20000400000 */
[-C--:B------:R-:W-:Y:S01]  /*4450*/  FMUL R5, R5, R0.reuse ;  /* 0x0000000005057220 */ /* 0x080fe20000400000 */
[-C--:B------:R-:W-:Y:S01]  /*4460*/  FMUL R7, R7, R0.reuse ;  /* 0x0000000007077220 */ /* 0x080fe20000400000 */
[-C--:B------:R-:W-:Y:S01]  /*4470*/  FMUL R29, R6, R0.reuse ;  /* 0x00000000061d7220 */ /* 0x080fe20000400000 */
[-C--:B--2---:R-:W-:Y:S01]  /*4480*/  FMUL R9, R9, R0.reuse ;  /* 0x0000000009097220 */ /* 0x084fe20000400000 */
[----:B------:R0:W-:Y:S01]  /*4490*/  STG.E desc[UR10][R22.64], R27 ;  /* 0x0000001b16007986 */ /* 0x0001e2000c10190a */
[-C--:B------:R-:W-:Y:S01]  /*44a0*/  FMUL R8, R8, R0.reuse ;  /* 0x0000000008087220 */ /* 0x080fe20000400000 */
[-C--:B------:R-:W-:Y:S01]  /*44b0*/  FMUL R10, R10, R0.reuse ;  /* 0x000000000a0a7220 */ /* 0x080fe20000400000 */
[-C--:B------:R-:W-:Y:S01]  /*44c0*/  FMUL R11, R11, R0.reuse ;  /* 0x000000000b0b7220 */ /* 0x080fe20000400000 */
[----:B------:R1:W-:Y:S01]  /*44d0*/  STG.E desc[UR10][R22.64+0x4], R5 ;  /* 0x0000040516007986 */ /* 0x0003e2000c10190a */
[-C--:B----4-:R-:W-:Y:S01]  /*44e0*/  FMUL R13, R13, R0.reuse ;  /* 0x000000000d0d7220 */ /* 0x090fe20000400000 */
[-C--:B------:R-:W-:Y:S01]  /*44f0*/  FMUL R15, R15, R0.reuse ;  /* 0x000000000f0f7220 */ /* 0x080fe20000400000 */
[-C--:B-----5:R-:W-:Y:S01]  /*4500*/  FMUL R17, R17, R0.reuse ;  /* 0x0000000011117220 */ /* 0x0a0fe20000400000 */
[----:B------:R2:W-:Y:S01]  /*4510*/  STG.E desc[UR10][R22.64+0xc], R7 ;  /* 0x00000c0716007986 */ /* 0x0005e2000c10190a */
[----:B------:R-:W-:-:S03]  /*4520*/  FMUL R19, R19, R0 ;  /* 0x0000000013137220 */ /* 0x000fc60000400000 */
[----:B------:R3:W-:Y:S01]  /*4530*/  STG.E desc[UR10][R22.64+0x14], R9 ;  /* 0x0000140916007986 */ /* 0x0007e2000c10190a */
[-C--:B0-----:R-:W-:Y:S01]  /*4540*/  FMUL R27, R12, R0.reuse ;  /* 0x000000000c1b7220 */ /* 0x081fe20000400000 */
[-C--:B-1----:R-:W-:Y:S02]  /*4550*/  FMUL R5, R14, R0.reuse ;  /* 0x000000000e057220 */ /* 0x082fe40000400000 */
[----:B------:R1:W-:Y:S01]  /*4560*/  STG.E desc[UR10][R22.64+0x8], R29 ;  /* 0x0000081d16007986 */ /* 0x0003e2000c10190a */
[----:B--2---:R-:W-:-:S03]  /*4570*/  FMUL R7, R16, R0 ;  /* 0x0000000010077220 */ /* 0x004fc60000400000 */
[----:B------:R1:W-:Y:S01]  /*4580*/  STG.E desc[UR10][R22.64+0x10], R8 ;  /* 0x0000100816007986 */ /* 0x0003e2000c10190a */
[----:B---3--:R-:W-:-:S03]  /*4590*/  FMUL R9, R18, R0 ;  /* 0x0000000012097220 */ /* 0x008fc60000400000 */
[----:B------:R1:W-:Y:S04]  /*45a0*/  STG.E desc[UR10][R22.64+0x18], R10 ;  /* 0x0000180a16007986 */ /* 0x0003e8000c10190a */
        /* <DEDUP_REMOVED lines=8> */
[----:B------:R1:W-:Y:S01]  /*4630*/  STG.E desc[UR10][R22.64+0x3c], R19 ;  /* 0x00003c1316007986 */ /* 0x0003e2000c10190a */
[----:B------:R-:W-:Y:S05]  /*4640*/  BRA.U UP0, `(.L_x_78) ;  /* 0xfffffffd00587547 */ /* 0x000fea000b83ffff */
.L_x_77:
[----:B------:R-:W-:Y:S05]  /*4650*/  @!P0 EXIT ;  /* 0x000000000000894d */ /* 0x000fea0003800000 */
[----:B------:R-:W-:Y:S02]  /*4660*/  UISETP.GE.U32.AND UP0, UPT, UR7, 0x8, UPT ;  /* 0x000000080700788c */ /* 0x000fe4000bf06070 */
[----:B------:R-:W-:-:S06]  /*4670*/  ULOP3.LUT UR8, UR5, 0x7, URZ, 0xc0, !UPT ;  /* 0x0000000705087892 */ /* 0x000fcc000f8ec0ff */
[----:B------:R-:W-:Y:S01]  /*4680*/  ISETP.NE.AND P0, PT, RZ, UR8, PT ;  /* 0x00000008ff007c0c */ /* 0x000fe2000bf05270 */
[----:B------:R-:W-:-:S12]  /*4690*/  BRA.U !UP0, `(.L_x_79) ;  /* 0x00000001085c7547 */ /* 0x000fd8000b800000 */
[----:B------:R-:W-:Y:S01]  /*46a0*/  ULEA UR6, UR4, UR13, 0x2 ;  /* 0x0000000d04067291 */ /* 0x000fe2000f8e10ff */
[----:B-12-4-:R-:W0:Y:S08]  /*46b0*/  LDC.64 R12, c[0x0][0x398] ;  /* 0x0000e600ff0c7b82 */ /* 0x016e300000000a00 */
[----:B------:R-:W2:Y:S04]  /*46c0*/  LDL.128 R8, [UR6] ;  /* 0x00000006ff087983 */ /* 0x000ea80008100c00 */
[----:B------:R-:W3:Y:S01]  /*46d0*/  LDL.128 R4, [UR6+0x10] ;  /* 0x00001006ff047983 */ /* 0x000ee20008100c00 */
[----:B------:R-:W-:Y:S01]  /*46e0*/  IADD3 R3, PT, PT, R2, UR4, RZ ;  /* 0x0000000402037c10 */ /* 0x000fe2000fffe0ff */
[----:B------:R-:W-:-:S04]  /*46f0*/  UIADD3 UR4, UPT, UPT, UR4, 0x8, URZ ;  /* 0x0000000804047890 */ /* 0x000fc8000fffe0ff */
[----:B0-----:R-:W-:-:S04]  /*4700*/  IMAD.WIDE R12, R3, 0x4, R12 ;  /* 0x00000004030c7825 */ /* 0x001fc800078e020c */
[----:B--2---:R-:W-:Y:S01]  /*4710*/  FMUL R3, R8, R0 ;  /* 0x0000000008037220 */ /* 0x004fe20000400000 */
[C---:B------:R-:W-:Y:S01]  /*4720*/  FMUL R9, R0.reuse, R9 ;  /* 0x0000000900097220 */ /* 0x040fe20000400000 */
[C---:B------:R-:W-:Y:S01]  /*4730*/  FMUL R15, R0.reuse, R10 ;  /* 0x0000000a000f7220 */ /* 0x040fe20000400000 */
[----:B------:R-:W-:Y:S01]  /*4740*/  FMUL R11, R0, R11 ;  /* 0x0000000b000b7220 */ /* 0x000fe20000400000 */
[----:B---3--:R-:W-:Y:S01]  /*4750*/  FMUL R17, R4, R0 ;  /* 0x0000000004117220 */ /* 0x008fe20000400000 */
[C---:B------:R-:W-:Y:S01]  /*4760*/  FMUL R5, R0.reuse, R5 ;  /* 0x0000000500057220 */ /* 0x040fe20000400000 */
[C---:B------:R-:W-:Y:S01]  /*4770*/  FMUL R19, R0.reuse, R6 ;  /* 0x0000000600137220 */ /* 0x040fe20000400000 */
[----:B------:R-:W-:Y:S01]  /*4780*/  FMUL R7, R0, R7 ;  /* 0x0000000700077220 */ /* 0x000fe20000400000 */
[----:B------:R0:W-:Y:S04]  /*4790*/  STG.E desc[UR10][R12.64], R3 ;  /* 0x000000030c007986 */ /* 0x0001e8000c10190a */
[----:B------:R0:W-:Y:S04]  /*47a0*/  STG.E desc[UR10][R12.64+0x4], R9 ;  /* 0x000004090c007986 */ /* 0x0001e8000c10190a */
[----:B------:R0:W-:Y:S04]  /*47b0*/  STG.E desc[UR10][R12.64+0x8], R15 ;  /* 0x0000080f0c007986 */ /* 0x0001e8000c10190a */
[----:B------:R0:W-:Y:S04]  /*47c0*/  STG.E desc[UR10][R12.64+0xc], R11 ;  /* 0x00000c0b0c007986 */ /* 0x0001e8000c10190a */
[----:B------:R0:W-:Y:S04]  /*47d0*/  STG.E desc[UR10][R12.64+0x10], R17 ;  /* 0x000010110c007986 */ /* 0x0001e8000c10190a */
[----:B------:R0:W-:Y:S04]  /*47e0*/  STG.E desc[UR10][R12.64+0x14], R5 ;  /* 0x000014050c007986 */ /* 0x0001e8000c10190a */
[----:B------:R0:W-:Y:S04]  /*47f0*/  STG.E desc[UR10][R12.64+0x18], R19 ;  /* 0x000018130c007986 */ /* 0x0001e8000c10190a */
[----:B------:R0:W-:Y:S02]  /*4800*/  STG.E desc[UR10][R12.64+0x1c], R7 ;  /* 0x00001c070c007986 */ /* 0x0001e4000c10190a */
.L_x_79:
[----:B------:R-:W-:Y:S05]  /*4810*/  @!P0 EXIT ;  /* 0x000000000000894d */ /* 0x000fea0003800000 */
[----:B------:R-:W-:Y:S02]  /*4820*/  UISETP.GE.U32.AND UP0, UPT, UR8, 0x4, UPT ;  /* 0x000000040800788c */ /* 0x000fe4000bf06070 */
[----:B------:R-:W-:-:S06]  /*4830*/  ULOP3.LUT UR5, UR5, 0x3, URZ, 0xc0, !UPT ;  /* 0x0000000305057892 */ /* 0x000fcc000f8ec0ff */
[----:B------:R-:W-:Y:S01]  /*4840*/  ISETP.NE.AND P0, PT, RZ, UR5, PT ;  /* 0x00000005ff007c0c */ /* 0x000fe2000bf05270 */
[----:B------:R-:W-:-:S12]  /*4850*/  BRA.U !UP0, `(.L_x_80) ;  /* 0x0000000108387547 */ /* 0x000fd8000b800000 */
[----:B------:R-:W-:Y:S01]  /*4860*/  ULEA UR6, UR4, UR13, 0x2 ;  /* 0x0000000d04067291 */ /* 0x000fe2000f8e10ff */
[----:B012-4-:R-:W0:Y:S08]  /*4870*/  LDC.64 R8, c[0x0][0x398] ;  /* 0x0000e600ff087b82 */ /* 0x017e300000000a00 */
[----:B------:R-:W2:Y:S01]  /*4880*/  LDL.128 R4, [UR6] ;  /* 0x00000006ff047983 */ /* 0x000ea20008100c00 */
[----:B------:R-:W-:Y:S01]  /*4890*/  IADD3 R3, PT, PT, R2, UR4, RZ ;  /* 0x0000000402037c10 */ /* 0x000fe2000fffe0ff */
[----:B------:R-:W-:-:S04]  /*48a0*/  UIADD3 UR4, UPT, UPT, UR4, 0x4, URZ ;  /* 0x0000000404047890 */ /* 0x000fc8000fffe0ff */
[----:B0-----:R-:W-:-:S04]  /*48b0*/  IMAD.WIDE R8, R3, 0x4, R8 ;  /* 0x0000000403087825 */ /* 0x001fc800078e0208 */
[----:B--2---:R-:W-:Y:S01]  /*48c0*/  FMUL R3, R4, R0 ;  /* 0x0000000004037220 */ /* 0x004fe20000400000 */
[C---:B------:R-:W-:Y:S01]  /*48d0*/  FMUL R5, R0.reuse, R5 ;  /* 0x0000000500057220 */ /* 0x040fe20000400000 */
[C---:B------:R-:W-:Y:S01]  /*48e0*/  FMUL R11, R0.reuse, R6 ;  /* 0x00000006000b7220 */ /* 0x040fe20000400000 */
[----:B------:R-:W-:Y:S02]  /*48f0*/  FMUL R7, R0, R7 ;  /* 0x0000000700077220 */ /* 0x000fe40000400000 */
[----:B------:R3:W-:Y:S04]  /*4900*/  STG.E desc[UR10][R8.64], R3 ;  /* 0x0000000308007986 */ /* 0x0007e8000c10190a */
[----:B------:R3:W-:Y:S04]  /*4910*/  STG.E desc[UR10][R8.64+0x4], R5 ;  /* 0x0000040508007986 */ /* 0x0007e8000c10190a */
[----:B------:R3:W-:Y:S04]  /*4920*/  STG.E desc[UR10][R8.64+0x8], R11 ;  /* 0x0000080b08007986 */ /* 0x0007e8000c10190a */
[----:B------:R3:W-:Y:S02]  /*4930*/  STG.E desc[UR10][R8.64+0xc], R7 ;  /* 0x00000c0708007986 */ /* 0x0007e4000c10190a */
.L_x_80:
[----:B------:R-:W-:Y:S05]  /*4940*/  @!P0 EXIT ;  /* 0x000000000000894d */ /* 0x000fea0003800000 */
[----:B01-3--:R-:W0:Y:S01]  /*4950*/  LDC.64 R4, c[0x0][0x398] ;  /* 0x0000e600ff047b82 */ /* 0x00be220000000a00 */
[----:B------:R-:W-:Y:S01]  /*4960*/  IADD3 R7, PT, PT, R2, UR4, RZ ;  /* 0x0000000402077c10 */ /* 0x000fe2000fffe0ff */
[----:B------:R-:W-:Y:S02]  /*4970*/  UIMAD UR6, UR4, 0x4, UR13 ;  /* 0x00000004040678a4 */ /* 0x000fe4000f8e020d */
[----:B------:R-:W-:-:S12]  /*4980*/  UIADD3 UR5, UPT, UPT, -UR5, URZ, URZ ;  /* 0x000000ff05057290 */ /* 0x000fd8000fffe1ff */
.L_x_81:
[----:B-12---:R-:W2:Y:S01]  /*4990*/  LDL R9, [UR6] ;  /* 0x00000006ff097983 */ /* 0x006ea20008100800 */
[C---:B0-----:R-:W-:Y:S01]  /*49a0*/  IMAD.WIDE R2, R7.reuse, 0x4, R4 ;  /* 0x0000000407027825 */ /* 0x041fe200078e0204 */
[----:B------:R-:W-:Y:S02]  /*49b0*/  UIADD3 UR5, UPT, UPT, UR5, 0x1, URZ ;  /* 0x0000000105057890 */ /* 0x000fe4000fffe0ff */
[----:B------:R-:W-:Y:S01]  /*49c0*/  UIADD3 UR6, UPT, UPT, UR6, 0x4, URZ ;  /* 0x0000000406067890 */ /* 0x000fe2000fffe0ff */
[----:B------:R-:W-:Y:S01]  /*49d0*/  VIADD R7, R7, 0x1 ;  /* 0x0000000107077836 */ /* 0x000fe20000000000 */
[----:B------:R-:W-:Y:S01]  /*49e0*/  UISETP.NE.AND UP0, UPT, UR5, URZ, UPT ;  /* 0x000000ff0500728c */ /* 0x000fe2000bf05270 */
[----:B--2---:R-:W-:-:S05]  /*49f0*/  FMUL R9, R9, R0 ;  /* 0x0000000009097220 */ /* 0x004fca0000400000 */
[----:B------:R1:W-:Y:S03]  /*4a00*/  STG.E desc[UR10][R2.64], R9 ;  /* 0x0000000902007986 */ /* 0x0003e6000c10190a */
[----:B------:R-:W-:Y:S05]  /*4a10*/  BRA.U UP0, `(.L_x_81) ;  /* 0xfffffffd00dc7547 */ /* 0x000fea000b83ffff */
[----:B------:R-:W-:Y:S05]  /*4a20*/  EXIT ;  /* 0x000000000000794d */ /* 0x000fea0003800000 */
        .weak           $__internal_1_$__cuda_sm20_rcp_rn_f32_slowpath
        .type           $__internal_1_$__cuda_sm20_rcp_rn_f32_slowpath,@function
        .size           $__internal_1_$__cuda_sm20_rcp_rn_f32_slowpath,(.L_x_89 - $__internal_1_$__cuda_sm20_rcp_rn_f32_slowpath)
$__internal_1_$__cuda_sm20_rcp_rn_f32_slowpath:
[----:B------:R-:W-:Y:S01]  /*4a30*/  SHF.L.U32 R0, R2, 0x1, RZ ;  /* 0x0000000102007819 */ /* 0x000fe200000006ff */
[----:B------:R-:W-:Y:S03]  /*4a40*/  BSSY.RECONVERGENT B1, `(.L_x_82) ;  /* 0x0000031000017945 */ /* 0x000fe60003800200 */
[----:B------:R-:W-:Y:S02]  /*4a50*/  SHF.R.U32.HI R3, RZ, 0x18, R0 ;  /* 0x00000018ff037819 */ /* 0x000fe40000011600 */
[----:B------:R-:W-:Y:S02]  /*4a60*/  MOV R0, R2 ;  /* 0x0000000200007202 */ /* 0x000fe40000000f00 */
[----:B------:R-:W-:-:S13]  /*4a70*/  ISETP.NE.U32.AND P0, PT, R3, RZ, PT ;  /* 0x000000ff0300720c */ /* 0x000fda0003f05070 */
[----:B------:R-:W-:Y:S05]  /*4a80*/  @P0 BRA `(.L_x_83) ;  /* 0x0000000000280947 */ /* 0x000fea0003800000 */
[----:B------:R-:W-:-:S04]  /*4a90*/  SHF.L.U32 R2, R0, 0x1, RZ ;  /* 0x0000000100027819 */ /* 0x000fc800000006ff */
[----:B------:R-:W-:-:S13]  /*4aa0*/  ISETP.NE.AND P0, PT, R2, RZ, PT ;  /* 0x000000ff0200720c */ /* 0x000fda0003f05270 */
[----:B------:R-:W-:Y:S01]  /*4ab0*/  @P0 FFMA R5, R0, 1.84467440737095516160e+19, RZ ;  /* 0x5f80000000050823 */ /* 0x000fe200000000ff */
[----:B------:R-:W-:Y:S08]  /*4ac0*/  @!P0 MUFU.RCP R3, R0 ;  /* 0x0000000000038308 */ /* 0x000ff00000001000 */
[----:B------:R-:W0:Y:S02]  /*4ad0*/  @P0 MUFU.RCP R2, R5 ;  /* 0x0000000500020308 */ /* 0x000e240000001000 */
[----:B0-----:R-:W-:-:S04]  /*4ae0*/  @P0 FFMA R7, R5, R2, -1 ;  /* 0xbf80000005070423 */ /* 0x001fc80000000002 */
[----:B------:R-:W-:-:S04]  /*4af0*/  @P0 FADD.FTZ R7, -R7, -RZ ;  /* 0x800000ff07070221 */ /* 0x000fc80000010100 */
[----:B------:R-:W-:-:S04]  /*4b00*/  @P0 FFMA R2, R2, R7, R2 ;  /* 0x0000000702020223 */ /* 0x000fc80000000002 */
[----:B------:R-:W-:Y:S01]  /*4b10*/  @P0 FFMA R3, R2, 1.84467440737095516160e+19, RZ ;  /* 0x5f80000002030823 */ /* 0x000fe200000000ff */
[----:B------:R-:W-:Y:S06]  /*4b20*/  BRA `(.L_x_84) ;  /* 0x0000000000887947 */ /* 0x000fec0003800000 */
.L_x_83:
[----:B------:R-:W-:-:S05]  /*4b30*/  VIADD R2, R3, 0xffffff03 ;  /* 0xffffff0303027836 */ /* 0x000fca0000000000 */
        /* <DEDUP_REMOVED lines=25> */
[----:B------:R-:W-:Y:S01]  /*4cd0*/  ISETP.GE.AND P0, PT, R2, RZ, PT ;  /* 0x000000ff0200720c */ /* 0x000fe20003f06270 */
[----:B------:R-:W-:-:S05]  /*4ce0*/  VIADD R2, R3, 0xffffff04 ;  /* 0xffffff0403027836 */ /* 0x000fca0000000000 */
[----:B------:R-:W-:-:S07]  /*4cf0*/  SHF.R.U32.HI R3, RZ, R2, R7 ;  /* 0x00000002ff037219 */ /* 0x000fce0000011607 */
[----:B------:R-:W-:-:S04]  /*4d00*/  @!P0 IADD3 R3, PT, PT, R3, 0x1, RZ ;  /* 0x0000000103038810 */ /* 0x000fc80007ffe0ff */
[----:B------:R-:W-:-:S04]  /*4d10*/  @!P1 SHF.L.U32 R3, R3, 0x1, RZ ;  /* 0x0000000103039819 */ /* 0x000fc800000006ff */
[----:B------:R-:W-:Y:S01]  /*4d20*/  LOP3.LUT R3, R3, 0x80000000, R0, 0xf8, !PT ;  /* 0x8000000003037812 */ /* 0x000fe200078ef800 */
[----:B------:R-:W-:Y:S06]  /*4d30*/  BRA `(.L_x_84) ;  /* 0x0000000000047947 */ /* 0x000fec0003800000 */
.L_x_85:
[----:B------:R0:W1:Y:S02]  /*4d40*/  MUFU.RCP R3, R0 ;  /* 0x0000000000037308 */ /* 0x0000640000001000 */
.L_x_84:
[----:B------:R-:W-:Y:S05]  /*4d50*/  BSYNC.RECONVERGENT B1 ;  /* 0x0000000000017941 */ /* 0x000fea0003800200 */
.L_x_82:
[----:B------:R-:W-:-:S04]  /*4d60*/  MOV R7, 0x0 ;  /* 0x0000000000077802 */ /* 0x000fc80000000f00 */
[----:B01----:R-:W-:Y:S05]  /*4d70*/  RET.REL.NODEC R6 `(_ZN6kernel25flash_attn_prefill_kernelEPKfS1_S1_Pfiiiiiiif) ;  /* 0xffffffb006a07950 */ /* 0x003fea0003c3ffff */
.L_x_86:
        /* <DEDUP_REMOVED lines=16> */
.L_x_89:


//--------------------- .text._ZN3cub18CUB_300001_SM_10006detail11EmptyKernelIvEEvv --------------------------
	.section	.text._ZN3cub18CUB_300001_SM_10006detail11EmptyKernelIvEEvv,"ax",@progbits
	.align	128
        .global         _ZN3cub18CUB_300001_SM_10006detail11EmptyKernelIvEEvv
        .type           _ZN3cub18CUB_300001_SM_10006detail11EmptyKernelIvEEvv,@function
        .size           _ZN3cub18CUB_300001_SM_10006detail11EmptyKernelIvEEvv,(.L_x_92 - _ZN3cub18CUB_300001_SM_10006detail11EmptyKernelIvEEvv)
        .other          _ZN3cub18CUB_300001_SM_10006detail11EmptyKernelIvEEvv,@"STO_CUDA_ENTRY STV_DEFAULT"
_ZN3cub18CUB_300001_SM_10006detail11EmptyKernelIvEEvv:
.text._ZN3cub18CUB_300001_SM_10006detail11EmptyKernelIvEEvv:
[----:B------:R-:W-:Y:S01]  /*0000*/  LDC R1, c[0x0][0x37c] ;  /* 0x0000df00ff017b82 */ /* 0x000fe20000000800 */
[----:B------:R-:W-:Y:S05]  /*0010*/  EXIT ;  /* 0x000000000000794d */ /* 0x000fea0003800000 */
.L_x_87:
        /* <DEDUP_REMOVED lines=14> */
.L_x_92:


//--------------------- .nv.shared._ZN6kernel22standard_decode_kernelEPKfS1_S1_PfPKiiiiif --------------------------
	.section	.nv.shared._ZN6kernel22standard_decode_kernelEPKfS1_S1_PfPKiiiiif,"aw",@nobits
	.sectionflags	@""
	.align	16
.nv.shared._ZN6kernel22standard_decode_kernelEPKfS1_S1_PfPKiiiiif:
	.zero		1056


//--------------------- .nv.shared.reserved.0     --------------------------
	.section	.nv.shared.reserved.0,"aw",@nobits
	.weak		__nv_reservedSMEM_offset_0_alias
	.size		__nv_reservedSMEM_offset_0_alias, 0, 64
	.other		__nv_reservedSMEM_offset_0_alias,@"STO_CUDA_RESERVED_SHARED STV_DEFAULT"
__nv_reservedSMEM_offset_0_alias:
	.zero		0
	.zero		64


//--------------------- .nv.global                --------------------------
	.section	.nv.global,"aw",@nobits
.nv.global:
	.type		_ZN34_INTERNAL_0cf6f24f_4_k_cu_2b94effd6thrust24THRUST_300001_SM_1000_NS12placeholders2_5E,@object
	.size		_ZN34_INTERNAL_0cf6f24f_4_k_cu_2b94effd6thrust24THRUST_300001_SM_1000_NS12placeholders2_5E,(_ZN34_INTERNAL_0cf6f24f_4_k_cu_2b94effd4cuda3std3__45__cpo6cbeginE - _ZN34_INTERNAL_0cf6f24f_4_k_cu_2b94effd6thrust24THRUST_300001_SM_1000_NS12placeholders2_5E)
_ZN34_INTERNAL_0cf6f24f_4_k_cu_2b94effd6thrust24THRUST_300001_SM_1000_NS12placeholders2_5E:
	.zero		1
	.type		_ZN34_INTERNAL_0cf6f24f_4_k_cu_2b94effd4cuda3std3__45__cpo6cbeginE,@object
	.size		_ZN34_INTERNAL_0cf6f24f_4_k_cu_2b94effd4cuda3std3__45__cpo6cbeginE,(_ZN34_INTERNAL_0cf6f24f_4_k_cu_2b94effd4cuda3std6ranges3__45__cpo6cbeginE - _ZN34_INTERNAL_0cf6f24f_4_k_cu_2b94effd4cuda3std3__45__cpo6cbeginE)
_ZN34_INTERNAL_0cf6f24f_4_k_cu_2b94effd4cuda3std3__45__cpo6cbeginE:
	.zero		1
	.type		_ZN34_INTERNAL_0cf6f24f_4_k_cu_2b94effd4cuda3std6ranges3__45__cpo6cbeginE,@object
	.size		_ZN34_INTERNAL_0cf6f24f_4_k_cu_2b94effd4cuda3std6ranges3__45__cpo6cbeginE,(_ZN34_INTERNAL_0cf6f24f_4_k_cu_2b94effd4cuda3std3__48in_placeE - _ZN34_INTERNAL_0cf6f24f_4_k_cu_2b94effd4cuda3std6ranges3__45__cpo6cbeginE)
_ZN34_INTERNAL_0cf6f24f_4_k_cu_2b94effd4cuda3std6ranges3__45__cpo6cbeginE:
	.zero		1
	.type		_ZN34_INTERNAL_0cf6f24f_4_k_cu_2b94effd4cuda3std3__48in_placeE,@object
	.size		_ZN34_INTERNAL_0cf6f24f_4_k_cu_2b94effd4cuda3std3__48in_placeE,(_ZN34_INTERNAL_0cf6f24f_4_k_cu_2b94effd4cuda3std6ranges3__45__cpo4sizeE - _ZN34_INTERNAL_0cf6f24f_4_k_cu_2b94effd4cuda3std3__48in_placeE)
_ZN34_INTERNAL_0cf6f24f_4_k_cu_2b94effd4cuda3std3__48in_placeE:
	.zero		1
	.type		_ZN34_INTERNAL_0cf6f24f_4_k_cu_2b94effd4cuda3std6ranges3__45__cpo4sizeE,@object
	.size		_ZN34_INTERNAL_0cf6f24f_4_k_cu_2b94effd4cuda3std6ranges3__45__cpo4sizeE,(_ZN34_INTERNAL_0cf6f24f_4_k_cu_2b94effd6thrust24THRUST_300001_SM_1000_NS12placeholders2_9E - _ZN34_INTERNAL_0cf6f24f_4_k_cu_2b94effd4cuda3std6ranges3__45__cpo4sizeE)
_ZN34_INTERNAL_0cf6f24f_4_k_cu_2b94effd4cuda3std6ranges3__45__cpo4sizeE:
	.zero		1
	.type		_ZN34_INTERNAL_0cf6f24f_4_k_cu_2b94effd6thrust24THRUST_300001_SM_1000_NS12placeholders2_9E,@object
	.size		_ZN34_INTERNAL_0cf6f24f_4_k_cu_2b94effd6thrust24THRUST_300001_SM_1000_NS12placeholders2_9E,(_ZN34_INTERNAL_0cf6f24f_4_k_cu_2b94effd4cuda3std3__45__cpo7crbeginE - _ZN34_INTERNAL_0cf6f24f_4_k_cu_2b94effd6thrust24THRUST_300001_SM_1000_NS12placeholders2_9E)
_ZN34_INTERNAL_0cf6f24f_4_k_cu_2b94effd6thrust24THRUST_300001_SM_1000_NS12placeholders2_9E:
	.zero		1
	.type		_ZN34_INTERNAL_0cf6f24f_4_k_cu_2b94effd4cuda3std3__45__cpo7crbeginE,@object
	.size		_ZN34_INTERNAL_0cf6f24f_4_k_cu_2b94effd4cuda3std3__45__cpo7crbeginE,(_ZN34_INTERNAL_0cf6f24f_4_k_cu_2b94effd4cuda3std6ranges3__45__cpo4nextE - _ZN34_INTERNAL_0cf6f24f_4_k_cu_2b94effd4cuda3std3__45__cpo7crbeginE)
_ZN34_INTERNAL_0cf6f24f_4_k_cu_2b94effd4cuda3std3__45__cpo7crbeginE:
	.zero		1
	.type		_ZN34_INTERNAL_0cf6f24f_4_k_cu_2b94effd4cuda3std6ranges3__45__cpo4nextE,@object
	.size		_ZN34_INTERNAL_0cf6f24f_4_k_cu_2b94effd4cuda3std6ranges3__45__cpo4nextE,(_ZN34_INTERNAL_0cf6f24f_4_k_cu_2b94effd4cuda3std6ranges3__45__cpo4swapE - _ZN34_INTERNAL_0cf6f24f_4_k_cu_2b94effd4cuda3std6ranges3__45__cpo4nextE)
_ZN34_INTERNAL_0cf6f24f_4_k_cu_2b94effd4cuda3std6ranges3__45__cpo4nextE:
	.zero		1
	.type		_ZN34_INTERNAL_0cf6f24f_4_k_cu_2b94effd4cuda3std6ranges3__45__cpo4swapE,@object
	.size		_ZN34_INTERNAL_0cf6f24f_4_k_cu_2b94effd4cuda3std6ranges3__45__cpo4swapE,(_ZN34_INTERNAL_0cf6f24f_4_k_cu_2b94effd6thrust24THRUST_300001_SM_1000_NS12placeholders2_1E - _ZN34_INTERNAL_0cf6f24f_4_k_cu_2b94effd4cuda3std6ranges3__45__cpo4swapE)
_ZN34_INTERNAL_0cf6f24f_4_k_cu_2b94effd4cuda3std6ranges3__45__cpo4swapE:
	.zero		1
	.type		_ZN34_INTERNAL_0cf6f24f_4_k_cu_2b94effd6thrust24THRUST_300001_SM_1000_NS12placeholders2_1E,@object
	.size		_ZN34_INTERNAL_0cf6f24f_4_k_cu_2b94effd6thrust24THRUST_300001_SM_1000_NS12placeholders2_1E,(_ZN34_INTERNAL_0cf6f24f_4_k_cu_2b94effd6thrust24THRUST_300001_SM_1000_NS12placeholders2_3E - _ZN34_INTERNAL_0cf6f24f_4_k_cu_2b94effd6thrust24THRUST_300001_SM_1000_NS12placeholders2_1E)
_ZN34_INTERNAL_0cf6f24f_4_k_cu_2b94effd6thrust24THRUST_300001_SM_1000_NS12placeholders2_1E:
	.zero		1
	.type		_ZN34_INTERNAL_0cf6f24f_4_k_cu_2b94effd6thrust24THRUST_300001_SM_1000_NS12placeholders2_3E,@object
	.size		_ZN34_INTERNAL_0cf6f24f_4_k_cu_2b94effd6thrust24THRUST_300001_SM_1000_NS12placeholders2_3E,(_ZN34_INTERNAL_0cf6f24f_4_k_cu_2b94effd4cuda3std3__45__cpo5beginE - _ZN34_INTERNAL_0cf6f24f_4_k_cu_2b94effd6thrust24THRUST_300001_SM_1000_NS12placeholders2_3E)
_ZN34_INTERNAL_0cf6f24f_4_k_cu_2b94effd6thrust24THRUST_300001_SM_1000_NS12placeholders2_3E:
	.zero		1
	.type		_ZN34_INTERNAL_0cf6f24f_4_k_cu_2b94effd4cuda3std3__45__cpo5beginE,@object
	.size		_ZN34_INTERNAL_0cf6f24f_4_k_cu_2b94effd4cuda3std3__45__cpo5beginE,(_ZN34_INTERNAL_0cf6f24f_4_k_cu_2b94effd4cuda3std6ranges3__45__cpo5beginE - _ZN34_INTERNAL_0cf6f24f_4_k_cu_2b94effd4cuda3std3__45__cpo5beginE)
_ZN34_INTERNAL_0cf6f24f_4_k_cu_2b94effd4cuda3std3__45__cpo5beginE:
	.zero		1
	.type		_ZN34_INTERNAL_0cf6f24f_4_k_cu_2b94effd4cuda3std6ranges3__45__cpo5beginE,@object
	.size		_ZN34_INTERNAL_0cf6f24f_4_k_cu_2b94effd4cuda3std6ranges3__45__cpo5beginE,(_ZN34_INTERNAL_0cf6f24f_4_k_cu_2b94effd4cuda3std3__436_GLOBAL__N__0cf6f24f_4_k_cu_2b94effd6ignoreE - _ZN34_INTERNAL_0cf6f24f_4_k_cu_2b94effd4cuda3std6ranges3__45__cpo5beginE)
_ZN34_INTERNAL_0cf6f24f_4_k_cu_2b94effd4cuda3std6ranges3__45__cpo5beginE:
	.zero		1
	.type		_ZN34_INTERNAL_0cf6f24f_4_k_cu_2b94effd4cuda3std3__436_GLOBAL__N__0cf6f24f_4_k_cu_2b94effd6ignoreE,@object
	.size		_ZN34_INTERNAL_0cf6f24f_4_k_cu_2b94effd4cuda3std3__436_GLOBAL__N__0cf6f24f_4_k_cu_2b94effd6ignoreE,(_ZN34_INTERNAL_0cf6f24f_4_k_cu_2b94effd4cuda3std6ranges3__45__cpo4dataE - _ZN34_INTERNAL_0cf6f24f_4_k_cu_2b94effd4cuda3std3__436_GLOBAL__N__0cf6f24f_4_k_cu_2b94effd6ignoreE)
_ZN34_INTERNAL_0cf6f24f_4_k_cu_2b94effd4cuda3std3__436_GLOBAL__N__0cf6f24f_4_k_cu_2b94effd6ignoreE:
	.zero		1
	.type		_ZN34_INTERNAL_0cf6f24f_4_k_cu_2b94effd4cuda3std6ranges3__45__cpo4dataE,@object
	.size		_ZN34_INTERNAL_0cf6f24f_4_k_cu_2b94effd4cuda3std6ranges3__45__cpo4dataE,(_ZN34_INTERNAL_0cf6f24f_4_k_cu_2b94effd6thrust24THRUST_300001_SM_1000_NS12placeholders2_7E - _ZN34_INTERNAL_0cf6f24f_4_k_cu_2b94effd4cuda3std6ranges3__45__cpo4dataE)
_ZN34_INTERNAL_0cf6f24f_4_k_cu_2b94effd4cuda3std6ranges3__45__cpo4dataE:
	.zero		1
	.type		_ZN34_INTERNAL_0cf6f24f_4_k_cu_2b94effd6thrust24THRUST_300001_SM_1000_NS12placeholders2_7E,@object
	.size		_ZN34_INTERNAL_0cf6f24f_4_k_cu_2b94effd6thrust24THRUST_300001_SM_1000_NS12placeholders2_7E,(_ZN34_INTERNAL_0cf6f24f_4_k_cu_2b94effd4cuda3std3__45__cpo6rbeginE - _ZN34_INTERNAL_0cf6f24f_4_k_cu_2b94effd6thrust24THRUST_300001_SM_1000_NS12placeholders2_7E)
_ZN34_INTERNAL_0cf6f24f_4_k_cu_2b94effd6thrust24THRUST_300001_SM_1000_NS12placeholders2_7E:
	.zero		1
	.type		_ZN34_INTERNAL_0cf6f24f_4_k_cu_2b94effd4cuda3std3__45__cpo6rbeginE,@object
	.size		_ZN34_INTERNAL_0cf6f24f_4_k_cu_2b94effd4cuda3std3__45__cpo6rbeginE,(_ZN34_INTERNAL_0cf6f24f_4_k_cu_2b94effd4cuda3std6ranges3__45__cpo7advanceE - _ZN34_INTERNAL_0cf6f24f_4_k_cu_2b94effd4cuda3std3__45__cpo6rbeginE)
_ZN34_INTERNAL_0cf6f24f_4_k_cu_2b94effd4cuda3std3__45__cpo6rbeginE:
	.zero		1
	.type		_ZN34_INTERNAL_0cf6f24f_4_k_cu_2b94effd4cuda3std6ranges3__45__cpo7advanceE,@object
	.size		_ZN34_INTERNAL_0cf6f24f_4_k_cu_2b94effd4cuda3std6ranges3__45__cpo7advanceE,(_ZN34_INTERNAL_0cf6f24f_4_k_cu_2b94effd4cuda3std3__47nulloptE - _ZN34_INTERNAL_0cf6f24f_4_k_cu_2b94effd4cuda3std6ranges3__45__cpo7advanceE)
_ZN34_INTERNAL_0cf6f24f_4_k_cu_2b94effd4cuda3std6ranges3__45__cpo7advanceE:
	.zero		1
	.type		_ZN34_INTERNAL_0cf6f24f_4_k_cu_2b94effd4cuda3std3__47nulloptE,@object
	.size		_ZN34_INTERNAL_0cf6f24f_4_k_cu_2b94effd4cuda3std3__47nulloptE,(_ZN34_INTERNAL_0cf6f24f_4_k_cu_2b94effd4cuda3std6ranges3__45__cpo8distanceE - _ZN34_INTERNAL_0cf6f24f_4_k_cu_2b94effd4cuda3std3__47nulloptE)
_ZN34_INTERNAL_0cf6f24f_4_k_cu_2b94effd4cuda3std3__47nulloptE:
	.zero		1
	.type		_ZN34_INTERNAL_0cf6f24f_4_k_cu_2b94effd4cuda3std6ranges3__45__cpo8distanceE,@object
	.size		_ZN34_INTERNAL_0cf6f24f_4_k_cu_2b94effd4cuda3std6ranges3__45__cpo8distanceE,(_ZN34_INTERNAL_0cf6f24f_4_k_cu_2b94effd6thrust24THRUST_300001_SM_1000_NS12placeholders2_6E - _ZN34_INTERNAL_0cf6f24f_4_k_cu_2b94effd4cuda3std6ranges3__45__cpo8distanceE)
_ZN34_INTERNAL_0cf6f24f_4_k_cu_2b94effd4cuda3std6ranges3__45__cpo8distanceE:
	.zero		1
	.type		_ZN34_INTERNAL_0cf6f24f_4_k_cu_2b94effd6thrust24THRUST_300001_SM_1000_NS12placeholders2_6E,@object
	.size		_ZN34_INTERNAL_0cf6f24f_4_k_cu_2b94effd6thrust24THRUST_300001_SM_1000_NS12placeholders2_6E,(_ZN34_INTERNAL_0cf6f24f_4_k_cu_2b94effd4cuda3std3__45__cpo4cendE - _ZN34_INTERNAL_0cf6f24f_4_k_cu_2b94effd6thrust24THRUST_300001_SM_1000_NS12placeholders2_6E)
_ZN34_INTERNAL_0cf6f24f_4_k_cu_2b94effd6thrust24THRUST_300001_SM_1000_NS12placeholders2_6E:
	.zero		1
	.type		_ZN34_INTERNAL_0cf6f24f_4_k_cu_2b94effd4cuda3std3__45__cpo4cendE,@object
	.size		_ZN34_INTERNAL_0cf6f24f_4_k_cu_2b94effd4cuda3std3__45__cpo4cendE,(_ZN34_INTERNAL_0cf6f24f_4_k_cu_2b94effd4cuda3std6ranges3__45__cpo4cendE - _ZN34_INTERNAL_0cf6f24f_4_k_cu_2b94effd4cuda3std3__45__cpo4cendE)
_ZN34_INTERNAL_0cf6f24f_4_k_cu_2b94effd4cuda3std3__45__cpo4cendE:
	.zero		1
	.type		_ZN34_INTERNAL_0cf6f24f_4_k_cu_2b94effd4cuda3std6ranges3__45__cpo4cendE,@object
	.size		_ZN34_INTERNAL_0cf6f24f_4_k_cu_2b94effd4cuda3std6ranges3__45__cpo4cendE,(_ZN34_INTERNAL_0cf6f24f_4_k_cu_2b94effd4cuda3std3__420unreachable_sentinelE - _ZN34_INTERNAL_0cf6f24f_4_k_cu_2b94effd4cuda3std6ranges3__45__cpo4cendE)
_ZN34_INTERNAL_0cf6f24f_4_k_cu_2b94effd4cuda3std6ranges3__45__cpo4cendE:
	.zero		1
	.type		_ZN34_INTERNAL_0cf6f24f_4_k_cu_2b94effd4cuda3std3__420unreachable_sentinelE,@object
	.size		_ZN34_INTERNAL_0cf6f24f_4_k_cu_2b94effd4cuda3std3__420unreachable_sentinelE,(_ZN34_INTERNAL_0cf6f24f_4_k_cu_2b94effd4cuda3std6ranges3__45__cpo5ssizeE - _ZN34_INTERNAL_0cf6f24f_4_k_cu_2b94effd4cuda3std3__420unreachable_sentinelE)
_ZN34_INTERNAL_0cf6f24f_4_k_cu_2b94effd4cuda3std3__420unreachable_sentinelE:
	.zero		1
	.type		_ZN34_INTERNAL_0cf6f24f_4_k_cu_2b94effd4cuda3std6ranges3__45__cpo5ssizeE,@object
	.size		_ZN34_INTERNAL_0cf6f24f_4_k_cu_2b94effd4cuda3std6ranges3__45__cpo5ssizeE,(_ZN34_INTERNAL_0cf6f24f_4_k_cu_2b94effd6thrust24THRUST_300001_SM_1000_NS12placeholders3_10E - _ZN34_INTERNAL_0cf6f24f_4_k_cu_2b94effd4cuda3std6ranges3__45__cpo5ssizeE)
_ZN34_INTERNAL_0cf6f24f_4_k_cu_2b94effd4cuda3std6ranges3__45__cpo5ssizeE:
	.zero		1
	.type		_ZN34_INTERNAL_0cf6f24f_4_k_cu_2b94effd6thrust24THRUST_300001_SM_1000_NS12placeholders3_10E,@object
	.size		_ZN34_INTERNAL_0cf6f24f_4_k_cu_2b94effd6thrust24THRUST_300001_SM_1000_NS12placeholders3_10E,(_ZN34_INTERNAL_0cf6f24f_4_k_cu_2b94effd4cuda3std3__45__cpo5crendE - _ZN34_INTERNAL_0cf6f24f_4_k_cu_2b94effd6thrust24THRUST_300001_SM_1000_NS12placeholders3_10E)
_ZN34_INTERNAL_0cf6f24f_4_k_cu_2b94effd6thrust24THRUST_300001_SM_1000_NS12placeholders3_10E:
	.zero		1
	.type		_ZN34_INTERNAL_0cf6f24f_4_k_cu_2b94effd4cuda3std3__45__cpo5crendE,@object
	.size		_ZN34_INTERNAL_0cf6f24f_4_k_cu_2b94effd4cuda3std3__45__cpo5crendE,(_ZN34_INTERNAL_0cf6f24f_4_k_cu_2b94effd4cuda3std6ranges3__45__cpo4prevE - _ZN34_INTERNAL_0cf6f24f_4_k_cu_2b94effd4cuda3std3__45__cpo5crendE)
_ZN34_INTERNAL_0cf6f24f_4_k_cu_2b94effd4cuda3std3__45__cpo5crendE:
	.zero		1
	.type		_ZN34_INTERNAL_0cf6f24f_4_k_cu_2b94effd4cuda3std6ranges3__45__cpo4prevE,@object
	.size		_ZN34_INTERNAL_0cf6f24f_4_k_cu_2b94effd4cuda3std6ranges3__45__cpo4prevE,(_ZN34_INTERNAL_0cf6f24f_4_k_cu_2b94effd4cuda3std6ranges3__45__cpo9iter_moveE - _ZN34_INTERNAL_0cf6f24f_4_k_cu_2b94effd4cuda3std6ranges3__45__cpo4prevE)
_ZN34_INTERNAL_0cf6f24f_4_k_cu_2b94effd4cuda3std6ranges3__45__cpo4prevE:
	.zero		1
	.type		_ZN34_INTERNAL_0cf6f24f_4_k_cu_2b94effd4cuda3std6ranges3__45__cpo9iter_moveE,@object
	.size		_ZN34_INTERNAL_0cf6f24f_4_k_cu_2b94effd4cuda3std6ranges3__45__cpo9iter_moveE,(_ZN34_INTERNAL_0cf6f24f_4_k_cu_2b94effd6thrust24THRUST_300001_SM_1000_NS12placeholders2_2E - _ZN34_INTERNAL_0cf6f24f_4_k_cu_2b94effd4cuda3std6ranges3__45__cpo9iter_moveE)
_ZN34_INTERNAL_0cf6f24f_4_k_cu_2b94effd4cuda3std6ranges3__45__cpo9iter_moveE:
	.zero		1
	.type		_ZN34_INTERNAL_0cf6f24f_4_k_cu_2b94effd6thrust24THRUST_300001_SM_1000_NS12placeholders2_2E,@object
	.size		_ZN34_INTERNAL_0cf6f24f_4_k_cu_2b94effd6thrust24THRUST_300001_SM_1000_NS12placeholders2_2E,(_ZN34_INTERNAL_0cf6f24f_4_k_cu_2b94effd6thrust24THRUST_300001_SM_1000_NS12placeholders2_4E - _ZN34_INTERNAL_0cf6f24f_4_k_cu_2b94effd6thrust24THRUST_300001_SM_1000_NS12placeholders2_2E)
_ZN34_INTERNAL_0cf6f24f_4_k_cu_2b94effd6thrust24THRUST_300001_SM_1000_NS12placeholders2_2E:
	.zero		1
	.type		_ZN34_INTERNAL_0cf6f24f_4_k_cu_2b94effd6thrust24THRUST_300001_SM_1000_NS12placeholders2_4E,@object
	.size		_ZN34_INTERNAL_0cf6f24f_4_k_cu_2b94effd6thrust24THRUST_300001_SM_1000_NS12placeholders2_4E,(_ZN34_INTERNAL_0cf6f24f_4_k_cu_2b94effd4cuda3std3__45__cpo3endE - _ZN34_INTERNAL_0cf6f24f_4_k_cu_2b94effd6thrust24THRUST_300001_SM_1000_NS12placeholders2_4E)
_ZN34_INTERNAL_0cf6f24f_4_k_cu_2b94effd6thrust24THRUST_300001_SM_1000_NS12placeholders2_4E:
	.zero		1
	.type		_ZN34_INTERNAL_0cf6f24f_4_k_cu_2b94effd4cuda3std3__45__cpo3endE,@object
	.size		_ZN34_INTERNAL_0cf6f24f_4_k_cu_2b94effd4cuda3std3__45__cpo3endE,(_ZN34_INTERNAL_0cf6f24f_4_k_cu_2b94effd4cuda3std6ranges3__45__cpo3endE - _ZN34_INTERNAL_0cf6f24f_4_k_cu_2b94effd4cuda3std3__45__cpo3endE)
_ZN34_INTERNAL_0cf6f24f_4_k_cu_2b94effd4cuda3std3__45__cpo3endE:
	.zero		1
	.type		_ZN34_INTERNAL_0cf6f24f_4_k_cu_2b94effd4cuda3std6ranges3__45__cpo3endE,@object
	.size		_ZN34_INTERNAL_0cf6f24f_4_k_cu_2b94effd4cuda3std6ranges3__45__cpo3endE,(_ZN34_INTERNAL_0cf6f24f_4_k_cu_2b94effd4cuda3std3__419piecewise_constructE - _ZN34_INTERNAL_0cf6f24f_4_k_cu_2b94effd4cuda3std6ranges3__45__cpo3endE)
_ZN34_INTERNAL_0cf6f24f_4_k_cu_2b94effd4cuda3std6ranges3__45__cpo3endE:
	.zero		1
	.type		_ZN34_INTERNAL_0cf6f24f_4_k_cu_2b94effd4cuda3std3__419piecewise_constructE,@object
	.size		_ZN34_INTERNAL_0cf6f24f_4_k_cu_2b94effd4cuda3std3__419piecewise_constructE,(_ZN34_INTERNAL_0cf6f24f_4_k_cu_2b94effd4cuda3std6ranges3__45__cpo5cdataE - _ZN34_INTERNAL_0cf6f24f_4_k_cu_2b94effd4cuda3std3__419piecewise_constructE)
_ZN34_INTERNAL_0cf6f24f_4_k_cu_2b94effd4cuda3std3__419piecewise_constructE:
	.zero		1
	.type		_ZN34_INTERNAL_0cf6f24f_4_k_cu_2b94effd4cuda3std6ranges3__45__cpo5cdataE,@object
	.size		_ZN34_INTERNAL_0cf6f24f_4_k_cu_2b94effd4cuda3std6ranges3__45__cpo5cdataE,(_ZN34_INTERNAL_0cf6f24f_4_k_cu_2b94effd6thrust24THRUST_300001_SM_1000_NS12placeholders2_8E - _ZN34_INTERNAL_0cf6f24f_4_k_cu_2b94effd4cuda3std6ranges3__45__cpo5cdataE)
_ZN34_INTERNAL_0cf6f24f_4_k_cu_2b94effd4cuda3std6ranges3__45__cpo5cdataE:
	.zero		1
	.type		_ZN34_INTERNAL_0cf6f24f_4_k_cu_2b94effd6thrust24THRUST_300001_SM_1000_NS12placeholders2_8E,@object
	.size		_ZN34_INTERNAL_0cf6f24f_4_k_cu_2b94effd6thrust24THRUST_300001_SM_1000_NS12placeholders2_8E,(_ZN34_INTERNAL_0cf6f24f_4_k_cu_2b94effd4cuda3std3__45__cpo4rendE - _ZN34_INTERNAL_0cf6f24f_4_k_cu_2b94effd6thrust24THRUST_300001_SM_1000_NS12placeholders2_8E)
_ZN34_INTERNAL_0cf6f24f_4_k_cu_2b94effd6thrust24THRUST_300001_SM_1000_NS12placeholders2_8E:
	.zero		1
	.type		_ZN34_INTERNAL_0cf6f24f_4_k_cu_2b94effd4cuda3std3__45__cpo4rendE,@object
	.size		_ZN34_INTERNAL_0cf6f24f_4_k_cu_2b94effd4cuda3std3__45__cpo4rendE,(_ZN34_INTERNAL_0cf6f24f_4_k_cu_2b94effd4cuda3std6ranges3__45__cpo9iter_swapE - _ZN34_INTERNAL_0cf6f24f_4_k_cu_2b94effd4cuda3std3__45__cpo4rendE)
_ZN34_INTERNAL_0cf6f24f_4_k_cu_2b94effd4cuda3std3__45__cpo4rendE:
	.zero		1
	.type		_ZN34_INTERNAL_0cf6f24f_4_k_cu_2b94effd4cuda3std6ranges3__45__cpo9iter_swapE,@object
	.size		_ZN34_INTERNAL_0cf6f24f_4_k_cu_2b94effd4cuda3std6ranges3__45__cpo9iter_swapE,(_ZN34_INTERNAL_0cf6f24f_4_k_cu_2b94effd4cuda3std3__48unexpectE - _ZN34_INTERNAL_0cf6f24f_4_k_cu_2b94effd4cuda3std6ranges3__45__cpo9iter_swapE)
_ZN34_INTERNAL_0cf6f24f_4_k_cu_2b94effd4cuda3std6ranges3__45__cpo9iter_swapE:
	.zero		1
	.type		_ZN34_INTERNAL_0cf6f24f_4_k_cu_2b94effd4cuda3std3__48unexpectE,@object
	.size		_ZN34_INTERNAL_0cf6f24f_4_k_cu_2b94effd4cuda3std3__48unexpectE,(_ZN34_INTERNAL_0cf6f24f_4_k_cu_2b94effd6thrust24THRUST_300001_SM_1000_NS6system6detail10sequential3seqE - _ZN34_INTERNAL_0cf6f24f_4_k_cu_2b94effd4cuda3std3__48unexpectE)
_ZN34_INTERNAL_0cf6f24f_4_k_cu_2b94effd4cuda3std3__48unexpectE:
	.zero		1
	.type		_ZN34_INTERNAL_0cf6f24f_4_k_cu_2b94effd6thrust24THRUST_300001_SM_1000_NS6system6detail10sequential3seqE,@object
	.size		_ZN34_INTERNAL_0cf6f24f_4_k_cu_2b94effd6thrust24THRUST_300001_SM_1000_NS6system6detail10sequential3seqE,(.L_29 - _ZN34_INTERNAL_0cf6f24f_4_k_cu_2b94effd6thrust24THRUST_300001_SM_1000_NS6system6detail10sequential3seqE)
_ZN34_INTERNAL_0cf6f24f_4_k_cu_2b94effd6thrust24THRUST_300001_SM_1000_NS6system6detail10sequential3seqE:
	.zero		1
.L_29:


//--------------------- .nv.shared._ZN6kernel25flash_attn_prefill_kernelEPKfS1_S1_Pfiiiiiiif --------------------------
	.section	.nv.shared._ZN6kernel25flash_attn_prefill_kernelEPKfS1_S1_Pfiiiiiiif,"aw",@nobits
	.sectionflags	@""
	.align	16
	.zero		1024


//--------------------- .nv.shared._ZN3cub18CUB_300001_SM_10006detail11EmptyKernelIvEEvv --------------------------
	.section	.nv.shared._ZN3cub18CUB_300001_SM_10006detail11EmptyKernelIvEEvv,"aw",@nobits
	.sectionflags	@""
	.align	16
	.zero		1024


//--------------------- .nv.constant0._ZN6kernel22standard_decode_kernelEPKfS1_S1_PfPKiiiiif --------------------------
	.section	.nv.constant0._ZN6kernel22standard_decode_kernelEPKfS1_S1_PfPKiiiiif,"a",@progbits
	.sectionflags	@""
	.align	4
.nv.constant0._ZN6kernel22standard_decode_kernelEPKfS1_S1_PfPKiiiiif:
	.zero		956


//--------------------- .nv.constant0._ZN6kernel25flash_attn_prefill_kernelEPKfS1_S1_Pfiiiiiiif --------------------------
	.section	.nv.constant0._ZN6kernel25flash_attn_prefill_kernelEPKfS1_S1_Pfiiiiiiif,"a",@progbits
	.sectionflags	@""
	.align	4
.nv.constant0._ZN6kernel25flash_attn_prefill_kernelEPKfS1_S1_Pfiiiiiiif:
	.zero		960


//--------------------- .nv.constant0._ZN3cub18CUB_300001_SM_10006detail11EmptyKernelIvEEvv --------------------------
	.section	.nv.constant0._ZN3cub18CUB_300001_SM_10006detail11EmptyKernelIvEEvv,"a",@progbits
	.sectionflags	@""
	.align	4
.nv.constant0._ZN3cub18CUB_300001_SM_10006detail11EmptyKernelIvEEvv:
	.zero		896


//--------------------- SYMBOLS --------------------------

	.type		.nv.reservedSmem.offset0,@object
	.size		.nv.reservedSmem.offset0,0x4
	.type		.nv.reservedSmem.cap,@object
	.size		.nv.reservedSmem.cap,0x4
